//
// Generated by NVIDIA NVVM Compiler
//
// Compiler Build ID: CL-36424714
// Cuda compilation tools, release 13.0, V13.0.88
// Based on NVVM 20.0.0
//

.version 9.0
.target sm_100
.address_size 64

	// .globl	_Z13computeForcesPKfS0_S0_S0_PfS1_S1_i

.visible .entry _Z13computeForcesPKfS0_S0_S0_PfS1_S1_i(
	.param .u64 .ptr .align 1 _Z13computeForcesPKfS0_S0_S0_PfS1_S1_i_param_0,
	.param .u64 .ptr .align 1 _Z13computeForcesPKfS0_S0_S0_PfS1_S1_i_param_1,
	.param .u64 .ptr .align 1 _Z13computeForcesPKfS0_S0_S0_PfS1_S1_i_param_2,
	.param .u64 .ptr .align 1 _Z13computeForcesPKfS0_S0_S0_PfS1_S1_i_param_3,
	.param .u64 .ptr .align 1 _Z13computeForcesPKfS0_S0_S0_PfS1_S1_i_param_4,
	.param .u64 .ptr .align 1 _Z13computeForcesPKfS0_S0_S0_PfS1_S1_i_param_5,
	.param .u64 .ptr .align 1 _Z13computeForcesPKfS0_S0_S0_PfS1_S1_i_param_6,
	.param .u32 _Z13computeForcesPKfS0_S0_S0_PfS1_S1_i_param_7
)
{
	.reg .pred 	%p<18>;
	.reg .b32 	%r<45>;
	.reg .b32 	%f<369>;
	.reg .b64 	%rd<83>;

	ld.param.u64 	%rd32, [_Z13computeForcesPKfS0_S0_S0_PfS1_S1_i_param_0];
	ld.param.u64 	%rd33, [_Z13computeForcesPKfS0_S0_S0_PfS1_S1_i_param_1];
	ld.param.u64 	%rd34, [_Z13computeForcesPKfS0_S0_S0_PfS1_S1_i_param_2];
	ld.param.u64 	%rd35, [_Z13computeForcesPKfS0_S0_S0_PfS1_S1_i_param_3];
	ld.param.u64 	%rd29, [_Z13computeForcesPKfS0_S0_S0_PfS1_S1_i_param_4];
	ld.param.u64 	%rd30, [_Z13computeForcesPKfS0_S0_S0_PfS1_S1_i_param_5];
	ld.param.u64 	%rd31, [_Z13computeForcesPKfS0_S0_S0_PfS1_S1_i_param_6];
	ld.param.u32 	%r24, [_Z13computeForcesPKfS0_S0_S0_PfS1_S1_i_param_7];
	cvta.to.global.u64 	%rd1, %rd35;
	cvta.to.global.u64 	%rd2, %rd34;
	cvta.to.global.u64 	%rd3, %rd33;
	cvta.to.global.u64 	%rd4, %rd32;
	mov.u32 	%r25, %ctaid.x;
	mov.u32 	%r26, %ntid.x;
	mov.u32 	%r27, %tid.x;
	mad.lo.s32 	%r1, %r25, %r26, %r27;
	setp.ge.s32 	%p1, %r1, %r24;
	@%p1 bra 	$L__BB0_24;
	mul.wide.s32 	%rd36, %r1, 4;
	add.s64 	%rd37, %rd4, %rd36;
	ld.global.f32 	%f1, [%rd37];
	add.s64 	%rd38, %rd3, %rd36;
	ld.global.f32 	%f2, [%rd38];
	add.s64 	%rd39, %rd2, %rd36;
	ld.global.f32 	%f3, [%rd39];
	add.s64 	%rd40, %rd1, %rd36;
	ld.global.f32 	%f4, [%rd40];
	setp.lt.s32 	%p2, %r1, 1;
	mov.f32 	%f342, 0f00000000;
	mov.b32 	%r43, 0;
	mov.f32 	%f343, %f342;
	mov.f32 	%f344, %f342;
	@%p2 bra 	$L__BB0_10;
	min.s32 	%r30, %r1, %r24;
	max.s32 	%r43, %r30, 1;
	setp.lt.s32 	%p3, %r30, 4;
	mov.f32 	%f344, 0f00000000;
	mov.b32 	%r38, 0;
	mov.f32 	%f343, %f344;
	mov.f32 	%f342, %f344;
	@%p3 bra 	$L__BB0_5;
	and.b32  	%r31, %r43, 2147483644;
	neg.s32 	%r36, %r31;
	add.s64 	%rd78, %rd4, 8;
	add.s64 	%rd77, %rd3, 8;
	add.s64 	%rd76, %rd2, 8;
	add.s64 	%rd75, %rd1, 8;
	mov.f32 	%f344, 0f00000000;
$L__BB0_4:
	.pragma "nounroll";
	and.b32  	%r38, %r43, 2147483644;
	ld.global.f32 	%f72, [%rd78+-8];
	sub.f32 	%f73, %f72, %f1;
	ld.global.f32 	%f74, [%rd77+-8];
	sub.f32 	%f75, %f74, %f2;
	ld.global.f32 	%f76, [%rd76+-8];
	sub.f32 	%f77, %f76, %f3;
	mul.f32 	%f78, %f75, %f75;
	fma.rn.f32 	%f79, %f73, %f73, %f78;
	fma.rn.f32 	%f80, %f77, %f77, %f79;
	add.f32 	%f81, %f80, 0f3DCCCCCD;
	rsqrt.approx.f32 	%f82, %f81;
	ld.global.f32 	%f83, [%rd75+-8];
	mul.f32 	%f84, %f82, %f83;
	mul.f32 	%f85, %f82, %f84;
	mul.f32 	%f86, %f82, %f85;
	fma.rn.f32 	%f87, %f73, %f86, %f342;
	fma.rn.f32 	%f88, %f75, %f86, %f343;
	fma.rn.f32 	%f89, %f77, %f86, %f344;
	ld.global.f32 	%f90, [%rd78+-4];
	sub.f32 	%f91, %f90, %f1;
	ld.global.f32 	%f92, [%rd77+-4];
	sub.f32 	%f93, %f92, %f2;
	ld.global.f32 	%f94, [%rd76+-4];
	sub.f32 	%f95, %f94, %f3;
	mul.f32 	%f96, %f93, %f93;
	fma.rn.f32 	%f97, %f91, %f91, %f96;
	fma.rn.f32 	%f98, %f95, %f95, %f97;
	add.f32 	%f99, %f98, 0f3DCCCCCD;
	rsqrt.approx.f32 	%f100, %f99;
	ld.global.f32 	%f101, [%rd75+-4];
	mul.f32 	%f102, %f100, %f101;
	mul.f32 	%f103, %f100, %f102;
	mul.f32 	%f104, %f100, %f103;
	fma.rn.f32 	%f105, %f91, %f104, %f87;
	fma.rn.f32 	%f106, %f93, %f104, %f88;
	fma.rn.f32 	%f107, %f95, %f104, %f89;
	ld.global.f32 	%f108, [%rd78];
	sub.f32 	%f109, %f108, %f1;
	ld.global.f32 	%f110, [%rd77];
	sub.f32 	%f111, %f110, %f2;
	ld.global.f32 	%f112, [%rd76];
	sub.f32 	%f113, %f112, %f3;
	mul.f32 	%f114, %f111, %f111;
	fma.rn.f32 	%f115, %f109, %f109, %f114;
	fma.rn.f32 	%f116, %f113, %f113, %f115;
	add.f32 	%f117, %f116, 0f3DCCCCCD;
	rsqrt.approx.f32 	%f118, %f117;
	ld.global.f32 	%f119, [%rd75];
	mul.f32 	%f120, %f118, %f119;
	mul.f32 	%f121, %f118, %f120;
	mul.f32 	%f122, %f118, %f121;
	fma.rn.f32 	%f123, %f109, %f122, %f105;
	fma.rn.f32 	%f124, %f111, %f122, %f106;
	fma.rn.f32 	%f125, %f113, %f122, %f107;
	ld.global.f32 	%f126, [%rd78+4];
	sub.f32 	%f127, %f126, %f1;
	ld.global.f32 	%f128, [%rd77+4];
	sub.f32 	%f129, %f128, %f2;
	ld.global.f32 	%f130, [%rd76+4];
	sub.f32 	%f131, %f130, %f3;
	mul.f32 	%f132, %f129, %f129;
	fma.rn.f32 	%f133, %f127, %f127, %f132;
	fma.rn.f32 	%f134, %f131, %f131, %f133;
	add.f32 	%f135, %f134, 0f3DCCCCCD;
	rsqrt.approx.f32 	%f136, %f135;
	ld.global.f32 	%f137, [%rd75+4];
	mul.f32 	%f138, %f136, %f137;
	mul.f32 	%f139, %f136, %f138;
	mul.f32 	%f140, %f136, %f139;
	fma.rn.f32 	%f342, %f127, %f140, %f123;
	fma.rn.f32 	%f343, %f129, %f140, %f124;
	fma.rn.f32 	%f344, %f131, %f140, %f125;
	add.s32 	%r36, %r36, 4;
	add.s64 	%rd78, %rd78, 16;
	add.s64 	%rd77, %rd77, 16;
	add.s64 	%rd76, %rd76, 16;
	add.s64 	%rd75, %rd75, 16;
	setp.ne.s32 	%p4, %r36, 0;
	@%p4 bra 	$L__BB0_4;
$L__BB0_5:
	and.b32  	%r8, %r43, 3;
	setp.eq.s32 	%p5, %r8, 0;
	@%p5 bra 	$L__BB0_10;
	setp.eq.s32 	%p6, %r8, 1;
	@%p6 bra 	$L__BB0_8;
	mul.wide.u32 	%rd41, %r38, 4;
	add.s64 	%rd42, %rd4, %rd41;
	ld.global.f32 	%f142, [%rd42];
	sub.f32 	%f143, %f142, %f1;
	add.s64 	%rd43, %rd3, %rd41;
	ld.global.f32 	%f144, [%rd43];
	sub.f32 	%f145, %f144, %f2;
	add.s64 	%rd44, %rd2, %rd41;
	ld.global.f32 	%f146, [%rd44];
	sub.f32 	%f147, %f146, %f3;
	mul.f32 	%f148, %f145, %f145;
	fma.rn.f32 	%f149, %f143, %f143, %f148;
	fma.rn.f32 	%f150, %f147, %f147, %f149;
	add.f32 	%f151, %f150, 0f3DCCCCCD;
	rsqrt.approx.f32 	%f152, %f151;
	add.s64 	%rd45, %rd1, %rd41;
	ld.global.f32 	%f153, [%rd45];
	mul.f32 	%f154, %f152, %f153;
	mul.f32 	%f155, %f152, %f154;
	mul.f32 	%f156, %f152, %f155;
	fma.rn.f32 	%f157, %f143, %f156, %f342;
	fma.rn.f32 	%f158, %f145, %f156, %f343;
	fma.rn.f32 	%f159, %f147, %f156, %f344;
	ld.global.f32 	%f160, [%rd42+4];
	sub.f32 	%f161, %f160, %f1;
	ld.global.f32 	%f162, [%rd43+4];
	sub.f32 	%f163, %f162, %f2;
	ld.global.f32 	%f164, [%rd44+4];
	sub.f32 	%f165, %f164, %f3;
	mul.f32 	%f166, %f163, %f163;
	fma.rn.f32 	%f167, %f161, %f161, %f166;
	fma.rn.f32 	%f168, %f165, %f165, %f167;
	add.f32 	%f169, %f168, 0f3DCCCCCD;
	rsqrt.approx.f32 	%f170, %f169;
	ld.global.f32 	%f171, [%rd45+4];
	mul.f32 	%f172, %f170, %f171;
	mul.f32 	%f173, %f170, %f172;
	mul.f32 	%f174, %f170, %f173;
	fma.rn.f32 	%f342, %f161, %f174, %f157;
	fma.rn.f32 	%f343, %f163, %f174, %f158;
	fma.rn.f32 	%f344, %f165, %f174, %f159;
	add.s32 	%r38, %r38, 2;
$L__BB0_8:
	and.b32  	%r32, %r43, 1;
	setp.eq.b32 	%p7, %r32, 1;
	not.pred 	%p8, %p7;
	@%p8 bra 	$L__BB0_10;
	mul.wide.u32 	%rd46, %r38, 4;
	add.s64 	%rd47, %rd4, %rd46;
	ld.global.f32 	%f175, [%rd47];
	sub.f32 	%f176, %f175, %f1;
	add.s64 	%rd48, %rd3, %rd46;
	ld.global.f32 	%f177, [%rd48];
	sub.f32 	%f178, %f177, %f2;
	add.s64 	%rd49, %rd2, %rd46;
	ld.global.f32 	%f179, [%rd49];
	sub.f32 	%f180, %f179, %f3;
	mul.f32 	%f181, %f178, %f178;
	fma.rn.f32 	%f182, %f176, %f176, %f181;
	fma.rn.f32 	%f183, %f180, %f180, %f182;
	add.f32 	%f184, %f183, 0f3DCCCCCD;
	rsqrt.approx.f32 	%f185, %f184;
	add.s64 	%rd50, %rd1, %rd46;
	ld.global.f32 	%f186, [%rd50];
	mul.f32 	%f187, %f185, %f186;
	mul.f32 	%f188, %f185, %f187;
	mul.f32 	%f189, %f185, %f188;
	fma.rn.f32 	%f342, %f176, %f189, %f342;
	fma.rn.f32 	%f343, %f178, %f189, %f343;
	fma.rn.f32 	%f344, %f180, %f189, %f344;
$L__BB0_10:
	setp.ge.s32 	%p9, %r43, %r24;
	@%p9 bra 	$L__BB0_14;
	setp.eq.s32 	%p10, %r1, %r43;
	@%p10 bra 	$L__BB0_13;
	mul.wide.u32 	%rd51, %r43, 4;
	add.s64 	%rd52, %rd4, %rd51;
	ld.global.f32 	%f190, [%rd52];
	sub.f32 	%f191, %f190, %f1;
	add.s64 	%rd53, %rd3, %rd51;
	ld.global.f32 	%f192, [%rd53];
	sub.f32 	%f193, %f192, %f2;
	add.s64 	%rd54, %rd2, %rd51;
	ld.global.f32 	%f194, [%rd54];
	sub.f32 	%f195, %f194, %f3;
	mul.f32 	%f196, %f193, %f193;
	fma.rn.f32 	%f197, %f191, %f191, %f196;
	fma.rn.f32 	%f198, %f195, %f195, %f197;
	add.f32 	%f199, %f198, 0f3DCCCCCD;
	rsqrt.approx.f32 	%f200, %f199;
	add.s64 	%rd55, %rd1, %rd51;
	ld.global.f32 	%f201, [%rd55];
	mul.f32 	%f202, %f200, %f201;
	mul.f32 	%f203, %f200, %f202;
	mul.f32 	%f204, %f200, %f203;
	fma.rn.f32 	%f342, %f191, %f204, %f342;
	fma.rn.f32 	%f343, %f193, %f204, %f343;
	fma.rn.f32 	%f344, %f195, %f204, %f344;
$L__BB0_13:
	add.s32 	%r43, %r43, 1;
$L__BB0_14:
	setp.ge.s32 	%p11, %r43, %r24;
	@%p11 bra 	$L__BB0_23;
	sub.s32 	%r14, %r24, %r43;
	sub.s32 	%r33, %r43, %r24;
	setp.gt.u32 	%p12, %r33, -4;
	@%p12 bra 	$L__BB0_18;
	and.b32  	%r34, %r14, -4;
	neg.s32 	%r41, %r34;
	mul.wide.u32 	%rd56, %r43, 4;
	add.s64 	%rd57, %rd56, 8;
	add.s64 	%rd82, %rd4, %rd57;
	add.s64 	%rd81, %rd3, %rd57;
	add.s64 	%rd80, %rd1, %rd57;
	add.s64 	%rd79, %rd2, %rd57;
$L__BB0_17:
	.pragma "nounroll";
	ld.global.f32 	%f206, [%rd82+-8];
	sub.f32 	%f207, %f206, %f1;
	ld.global.f32 	%f208, [%rd81+-8];
	sub.f32 	%f209, %f208, %f2;
	ld.global.f32 	%f210, [%rd79+-8];
	sub.f32 	%f211, %f210, %f3;
	mul.f32 	%f212, %f209, %f209;
	fma.rn.f32 	%f213, %f207, %f207, %f212;
	fma.rn.f32 	%f214, %f211, %f211, %f213;
	add.f32 	%f215, %f214, 0f3DCCCCCD;
	rsqrt.approx.f32 	%f216, %f215;
	ld.global.f32 	%f217, [%rd80+-8];
	mul.f32 	%f218, %f216, %f217;
	mul.f32 	%f219, %f216, %f218;
	mul.f32 	%f220, %f216, %f219;
	fma.rn.f32 	%f221, %f207, %f220, %f342;
	fma.rn.f32 	%f222, %f209, %f220, %f343;
	fma.rn.f32 	%f223, %f211, %f220, %f344;
	ld.global.f32 	%f224, [%rd82+-4];
	sub.f32 	%f225, %f224, %f1;
	ld.global.f32 	%f226, [%rd81+-4];
	sub.f32 	%f227, %f226, %f2;
	ld.global.f32 	%f228, [%rd79+-4];
	sub.f32 	%f229, %f228, %f3;
	mul.f32 	%f230, %f227, %f227;
	fma.rn.f32 	%f231, %f225, %f225, %f230;
	fma.rn.f32 	%f232, %f229, %f229, %f231;
	add.f32 	%f233, %f232, 0f3DCCCCCD;
	rsqrt.approx.f32 	%f234, %f233;
	ld.global.f32 	%f235, [%rd80+-4];
	mul.f32 	%f236, %f234, %f235;
	mul.f32 	%f237, %f234, %f236;
	mul.f32 	%f238, %f234, %f237;
	fma.rn.f32 	%f239, %f225, %f238, %f221;
	fma.rn.f32 	%f240, %f227, %f238, %f222;
	fma.rn.f32 	%f241, %f229, %f238, %f223;
	ld.global.f32 	%f242, [%rd82];
	sub.f32 	%f243, %f242, %f1;
	ld.global.f32 	%f244, [%rd81];
	sub.f32 	%f245, %f244, %f2;
	ld.global.f32 	%f246, [%rd79];
	sub.f32 	%f247, %f246, %f3;
	mul.f32 	%f248, %f245, %f245;
	fma.rn.f32 	%f249, %f243, %f243, %f248;
	fma.rn.f32 	%f250, %f247, %f247, %f249;
	add.f32 	%f251, %f250, 0f3DCCCCCD;
	rsqrt.approx.f32 	%f252, %f251;
	ld.global.f32 	%f253, [%rd80];
	mul.f32 	%f254, %f252, %f253;
	mul.f32 	%f255, %f252, %f254;
	mul.f32 	%f256, %f252, %f255;
	fma.rn.f32 	%f257, %f243, %f256, %f239;
	fma.rn.f32 	%f258, %f245, %f256, %f240;
	fma.rn.f32 	%f259, %f247, %f256, %f241;
	ld.global.f32 	%f260, [%rd82+4];
	sub.f32 	%f261, %f260, %f1;
	ld.global.f32 	%f262, [%rd81+4];
	sub.f32 	%f263, %f262, %f2;
	ld.global.f32 	%f264, [%rd79+4];
	sub.f32 	%f265, %f264, %f3;
	mul.f32 	%f266, %f263, %f263;
	fma.rn.f32 	%f267, %f261, %f261, %f266;
	fma.rn.f32 	%f268, %f265, %f265, %f267;
	add.f32 	%f269, %f268, 0f3DCCCCCD;
	rsqrt.approx.f32 	%f270, %f269;
	ld.global.f32 	%f271, [%rd80+4];
	mul.f32 	%f272, %f270, %f271;
	mul.f32 	%f273, %f270, %f272;
	mul.f32 	%f274, %f270, %f273;
	fma.rn.f32 	%f342, %f261, %f274, %f257;
	fma.rn.f32 	%f343, %f263, %f274, %f258;
	fma.rn.f32 	%f344, %f265, %f274, %f259;
	add.s32 	%r43, %r43, 4;
	add.s32 	%r41, %r41, 4;
	add.s64 	%rd82, %rd82, 16;
	add.s64 	%rd81, %rd81, 16;
	add.s64 	%rd80, %rd80, 16;
	add.s64 	%rd79, %rd79, 16;
	setp.ne.s32 	%p13, %r41, 0;
	@%p13 bra 	$L__BB0_17;
$L__BB0_18:
	and.b32  	%r21, %r14, 3;
	setp.eq.s32 	%p14, %r21, 0;
	@%p14 bra 	$L__BB0_23;
	setp.eq.s32 	%p15, %r21, 1;
	@%p15 bra 	$L__BB0_21;
	mul.wide.u32 	%rd58, %r43, 4;
	add.s64 	%rd59, %rd4, %rd58;
	ld.global.f32 	%f276, [%rd59];
	sub.f32 	%f277, %f276, %f1;
	add.s64 	%rd60, %rd3, %rd58;
	ld.global.f32 	%f278, [%rd60];
	sub.f32 	%f279, %f278, %f2;
	add.s64 	%rd61, %rd2, %rd58;
	ld.global.f32 	%f280, [%rd61];
	sub.f32 	%f281, %f280, %f3;
	mul.f32 	%f282, %f279, %f279;
	fma.rn.f32 	%f283, %f277, %f277, %f282;
	fma.rn.f32 	%f284, %f281, %f281, %f283;
	add.f32 	%f285, %f284, 0f3DCCCCCD;
	rsqrt.approx.f32 	%f286, %f285;
	add.s64 	%rd62, %rd1, %rd58;
	ld.global.f32 	%f287, [%rd62];
	mul.f32 	%f288, %f286, %f287;
	mul.f32 	%f289, %f286, %f288;
	mul.f32 	%f290, %f286, %f289;
	fma.rn.f32 	%f291, %f277, %f290, %f342;
	fma.rn.f32 	%f292, %f279, %f290, %f343;
	fma.rn.f32 	%f293, %f281, %f290, %f344;
	ld.global.f32 	%f294, [%rd59+4];
	sub.f32 	%f295, %f294, %f1;
	ld.global.f32 	%f296, [%rd60+4];
	sub.f32 	%f297, %f296, %f2;
	ld.global.f32 	%f298, [%rd61+4];
	sub.f32 	%f299, %f298, %f3;
	mul.f32 	%f300, %f297, %f297;
	fma.rn.f32 	%f301, %f295, %f295, %f300;
	fma.rn.f32 	%f302, %f299, %f299, %f301;
	add.f32 	%f303, %f302, 0f3DCCCCCD;
	rsqrt.approx.f32 	%f304, %f303;
	ld.global.f32 	%f305, [%rd62+4];
	mul.f32 	%f306, %f304, %f305;
	mul.f32 	%f307, %f304, %f306;
	mul.f32 	%f308, %f304, %f307;
	fma.rn.f32 	%f342, %f295, %f308, %f291;
	fma.rn.f32 	%f343, %f297, %f308, %f292;
	fma.rn.f32 	%f344, %f299, %f308, %f293;
	add.s32 	%r43, %r43, 2;
$L__BB0_21:
	and.b32  	%r35, %r14, 1;
	setp.eq.b32 	%p16, %r35, 1;
	not.pred 	%p17, %p16;
	@%p17 bra 	$L__BB0_23;
	mul.wide.u32 	%rd63, %r43, 4;
	add.s64 	%rd64, %rd4, %rd63;
	ld.global.f32 	%f309, [%rd64];
	sub.f32 	%f310, %f309, %f1;
	add.s64 	%rd65, %rd3, %rd63;
	ld.global.f32 	%f311, [%rd65];
	sub.f32 	%f312, %f311, %f2;
	add.s64 	%rd66, %rd2, %rd63;
	ld.global.f32 	%f313, [%rd66];
	sub.f32 	%f314, %f313, %f3;
	mul.f32 	%f315, %f312, %f312;
	fma.rn.f32 	%f316, %f310, %f310, %f315;
	fma.rn.f32 	%f317, %f314, %f314, %f316;
	add.f32 	%f318, %f317, 0f3DCCCCCD;
	rsqrt.approx.f32 	%f319, %f318;
	add.s64 	%rd67, %rd1, %rd63;
	ld.global.f32 	%f320, [%rd67];
	mul.f32 	%f321, %f319, %f320;
	mul.f32 	%f322, %f319, %f321;
	mul.f32 	%f323, %f319, %f322;
	fma.rn.f32 	%f342, %f310, %f323, %f342;
	fma.rn.f32 	%f343, %f312, %f323, %f343;
	fma.rn.f32 	%f344, %f314, %f323, %f344;
$L__BB0_23:
	mul.f32 	%f324, %f4, %f342;
	cvta.to.global.u64 	%rd68, %rd29;
	mul.wide.s32 	%rd69, %r1, 4;
	add.s64 	%rd70, %rd68, %rd69;
	st.global.f32 	[%rd70], %f324;
	mul.f32 	%f325, %f4, %f343;
	cvta.to.global.u64 	%rd71, %rd30;
	add.s64 	%rd72, %rd71, %rd69;
	st.global.f32 	[%rd72], %f325;
	mul.f32 	%f326, %f4, %f344;
	cvta.to.global.u64 	%rd73, %rd31;
	add.s64 	%rd74, %rd73, %rd69;
	st.global.f32 	[%rd74], %f326;
$L__BB0_24:
	ret;

}


// ===== COMPILED SASS (sm_100) =====

	.target	sm_100

	.elftype	@"ET_EXEC"


//--------------------- .note.nv.tkinfo           --------------------------
	.section	.note.nv.tkinfo,"",@"SHT_NOTE"
	.sectionflags	@"SHF_NOTE_NV_TKINFO"
	.tkinfo
        /*0018*/ 	.word	0x00000002
        /*0030*/ 	.string	""
        /*0030*/ 	.string	"ptxas"
        /*0030*/ 	.string	"Cuda compilation tools, release 13.0, V13.0.88"
        /*0030*/ 	.string	"Build cuda_13.0.r13.0/compiler.36424714_0"
        /*0030*/ 	.string	"-arch sm_100 -m 64 "



//--------------------- .note.nv.cuinfo           --------------------------
	.section	.note.nv.cuinfo,"",@"SHT_NOTE"
	.sectionflags	@"SHF_NOTE_NV_CUINFO"
        /*0018*/ 	.short	0x0002
        /*001a*/ 	.short	0x0064
        /*001c*/ 	.short	0x0082
	.zero		2


//--------------------- .nv.info                  --------------------------
	.section	.nv.info,"",@"SHT_CUDA_INFO"
	.align	4


	//----- nvinfo : EIATTR_REGCOUNT
	.align		4
        /*0000*/ 	.byte	0x04, 0x2f
        /*0002*/ 	.short	(.L_1 - .L_0)
	.align		4
.L_0:
        /*0004*/ 	.word	index@(_Z13computeForcesPKfS0_S0_S0_PfS1_S1_i)
        /*0008*/ 	.word	0x00000028


	//----- nvinfo : EIATTR_FRAME_SIZE
	.align		4
.L_1:
        /*000c*/ 	.byte	0x04, 0x11
        /*000e*/ 	.short	(.L_3 - .L_2)
	.align		4
.L_2:
        /*0010*/ 	.word	index@(_Z13computeForcesPKfS0_S0_S0_PfS1_S1_i)
        /*0014*/ 	.word	0x00000000


	//----- nvinfo : EIATTR_MIN_STACK_SIZE
	.align		4
.L_3:
        /*0018*/ 	.byte	0x04, 0x12
        /*001a*/ 	.short	(.L_5 - .L_4)
	.align		4
.L_4:
        /*001c*/ 	.word	index@(_Z13computeForcesPKfS0_S0_S0_PfS1_S1_i)
        /*0020*/ 	.word	0x00000000
.L_5:


//--------------------- .nv.compat                --------------------------
	.section	.nv.compat,"",@"SHT_CUDA_COMPAT_INFO"
	.align	4
        /*0000*/ 	.byte	0x02, 0x09, 0x00, 0x00, 0x02, 0x02, 0x01, 0x00, 0x02, 0x05, 0x05, 0x00, 0x03, 0x07, 0x01, 0x01
        /*0010*/ 	.byte	0x02, 0x03, 0x00, 0x00, 0x02, 0x06, 0x01, 0x00, 0x04, 0x0b, 0x08, 0x00, 0x01, 0x00, 0x00, 0x00
        /*0020*/ 	.byte	0x00, 0x00, 0x00, 0x00


//--------------------- .nv.info._Z13computeForcesPKfS0_S0_S0_PfS1_S1_i --------------------------
	.section	.nv.info._Z13computeForcesPKfS0_S0_S0_PfS1_S1_i,"",@"SHT_CUDA_INFO"
	.sectionflags	@""
	.align	4


	//----- nvinfo : EIATTR_CUDA_API_VERSION
	.align		4
        /*0000*/ 	.byte	0x04, 0x37
        /*0002*/ 	.short	(.L_7 - .L_6)
.L_6:
        /*0004*/ 	.word	0x00000082


	//----- nvinfo : EIATTR_KPARAM_INFO
	.align		4
.L_7:
        /*0008*/ 	.byte	0x04, 0x17
        /*000a*/ 	.short	(.L_9 - .L_8)
.L_8:
        /*000c*/ 	.word	0x00000000
        /*0010*/ 	.short	0x0007
        /*0012*/ 	.short	0x0038
        /*0014*/ 	.byte	0x00, 0xf0, 0x11, 0x00


	//----- nvinfo : EIATTR_KPARAM_INFO
	.align		4
.L_9:
        /*0018*/ 	.byte	0x04, 0x17
        /*001a*/ 	.short	(.L_11 - .L_10)
.L_10:
        /*001c*/ 	.word	0x00000000
        /*0020*/ 	.short	0x0006
        /*0022*/ 	.short	0x0030
        /*0024*/ 	.byte	0x00, 0xf5, 0x21, 0x00


	//----- nvinfo : EIATTR_KPARAM_INFO
	.align		4
.L_11:
        /*0028*/ 	.byte	0x04, 0x17
        /*002a*/ 	.short	(.L_13 - .L_12)
.L_12:
        /*002c*/ 	.word	0x00000000
        /*0030*/ 	.short	0x0005
        /*0032*/ 	.short	0x0028
        /*0034*/ 	.byte	0x00, 0xf5, 0x21, 0x00


	//----- nvinfo : EIATTR_KPARAM_INFO
	.align		4
.L_13:
        /*0038*/ 	.byte	0x04, 0x17
        /*003a*/ 	.short	(.L_15 - .L_14)
.L_14:
        /*003c*/ 	.word	0x00000000
        /*0040*/ 	.short	0x0004
        /*0042*/ 	.short	0x0020
        /*0044*/ 	.byte	0x00, 0xf5, 0x21, 0x00


	//----- nvinfo : EIATTR_KPARAM_INFO
	.align		4
.L_15:
        /*0048*/ 	.byte	0x04, 0x17
        /*004a*/ 	.short	(.L_17 - .L_16)
.L_16:
        /*004c*/ 	.word	0x00000000
        /*0050*/ 	.short	0x0003
        /*0052*/ 	.short	0x0018
        /*0054*/ 	.byte	0x00, 0xf5, 0x21, 0x00


	//----- nvinfo : EIATTR_KPARAM_INFO
	.align		4
.L_17:
        /*0058*/ 	.byte	0x04, 0x17
        /*005a*/ 	.short	(.L_19 - .L_18)
.L_18:
        /*005c*/ 	.word	0x00000000
        /*0060*/ 	.short	0x0002
        /*0062*/ 	.short	0x0010
        /*0064*/ 	.byte	0x00, 0xf5, 0x21, 0x00


	//----- nvinfo : EIATTR_KPARAM_INFO
	.align		4
.L_19:
        /*0068*/ 	.byte	0x04, 0x17
        /*006a*/ 	.short	(.L_21 - .L_20)
.L_20:
        /*006c*/ 	.word	0x00000000
        /*0070*/ 	.short	0x0001
        /*0072*/ 	.short	0x0008
        /*0074*/ 	.byte	0x00, 0xf5, 0x21, 0x00


	//----- nvinfo : EIATTR_KPARAM_INFO
	.align		4
.L_21:
        /*0078*/ 	.byte	0x04, 0x17
        /*007a*/ 	.short	(.L_23 - .L_22)
.L_22:
        /*007c*/ 	.word	0x00000000
        /*0080*/ 	.short	0x0000
        /*0082*/ 	.short	0x0000
        /*0084*/ 	.byte	0x00, 0xf5, 0x21, 0x00


	//----- nvinfo : EIATTR_SPARSE_MMA_MASK
	.align		4
.L_23:
        /*0088*/ 	.byte	0x03, 0x50
        /*008a*/ 	.short	0x0000


	//----- nvinfo : EIATTR_MAXREG_COUNT
	.align		4
        /*008c*/ 	.byte	0x03, 0x1b
        /*008e*/ 	.short	0x00ff


	//----- nvinfo : EIATTR_MERCURY_ISA_VERSION
	.align		4
        /*0090*/ 	.byte	0x03, 0x5f
        /*0092*/ 	.short	0x0101


	//----- nvinfo : EIATTR_VRC_CTA_INIT_COUNT
	.align		4
        /*0094*/ 	.byte	0x02, 0x4a
	.zero		1
	.zero		1


	//----- nvinfo : EIATTR_EXIT_INSTR_OFFSETS
	.align		4
        /*0098*/ 	.byte	0x04, 0x1c
        /*009a*/ 	.short	(.L_25 - .L_24)


	//   ....[0]....
.L_24:
        /*009c*/ 	.word	0x00000070


	//   ....[1]....
        /*00a0*/ 	.word	0x00001eb0


	//----- nvinfo : EIATTR_CRS_STACK_SIZE
	.align		4
.L_25:
        /*00a4*/ 	.byte	0x04, 0x1e
        /*00a6*/ 	.short	(.L_27 - .L_26)
.L_26:
        /*00a8*/ 	.word	0x00000000


	//----- nvinfo : EIATTR_CBANK_PARAM_SIZE
	.align		4
.L_27:
        /*00ac*/ 	.byte	0x03, 0x19
        /*00ae*/ 	.short	0x003c


	//----- nvinfo : EIATTR_PARAM_CBANK
	.align		4
        /*00b0*/ 	.byte	0x04, 0x0a
        /*00b2*/ 	.short	(.L_29 - .L_28)
	.align		4
.L_28:
        /*00b4*/ 	.word	index@(.nv.constant0._Z13computeForcesPKfS0_S0_S0_PfS1_S1_i)
        /*00b8*/ 	.short	0x0380
        /*00ba*/ 	.short	0x003c


	//----- nvinfo : EIATTR_SW_WAR
	.align		4
.L_29:
        /*00bc*/ 	.byte	0x04, 0x36
        /*00be*/ 	.short	(.L_31 - .L_30)
.L_30:
        /*00c0*/ 	.word	0x00000008
.L_31:


//--------------------- .nv.callgraph             --------------------------
	.section	.nv.callgraph,"",@"SHT_CUDA_CALLGRAPH"
	.align	4
	.sectionentsize	8
	.align		4
        /*0000*/ 	.word	0x00000000
	.align		4
        /*0004*/ 	.word	0xffffffff
	.align		4
        /*0008*/ 	.word	0x00000000
	.align		4
        /*000c*/ 	.word	0xfffffffe
	.align		4
        /*0010*/ 	.word	0x00000000
	.align		4
        /*0014*/ 	.word	0xfffffffd
	.align		4
        /*0018*/ 	.word	0x00000000
	.align		4
        /*001c*/ 	.word	0xfffffffc


//--------------------- .text._Z13computeForcesPKfS0_S0_S0_PfS1_S1_i --------------------------
	.section	.text._Z13computeForcesPKfS0_S0_S0_PfS1_S1_i,"ax",@progbits
	.align	128
        .global         _Z13computeForcesPKfS0_S0_S0_PfS1_S1_i
        .type           _Z13computeForcesPKfS0_S0_S0_PfS1_S1_i,@function
        .size           _Z13computeForcesPKfS0_S0_S0_PfS1_S1_i,(.L_x_17 - _Z13computeForcesPKfS0_S0_S0_PfS1_S1_i)
        .other          _Z13computeForcesPKfS0_S0_S0_PfS1_S1_i,@"STO_CUDA_ENTRY STV_DEFAULT"
_Z13computeForcesPKfS0_S0_S0_PfS1_S1_i:
.text._Z13computeForcesPKfS0_S0_S0_PfS1_S1_i:
[----:B------:R-:W-:Y:S01]  /*0000*/  LDC R1, c[0x0][0x37c] ;  /* 0x0000df00ff017b82 */ /* 0x000fe20000000800 */
[----:B------:R-:W0:Y:S07]  /*0010*/  S2R R0, SR_TID.X ;  /* 0x0000000000007919 */ /* 0x000e2e0000002100 */
[----:B------:R-:W0:Y:S01]  /*0020*/  S2UR UR4, SR_CTAID.X ;  /* 0x00000000000479c3 */ /* 0x000e220000002500 */
[----:B------:R-:W1:Y:S07]  /*0030*/  LDCU UR18, c[0x0][0x3b8] ;  /* 0x00007700ff1277ac */ /* 0x000e6e0008000800 */
[----:B------:R-:W0:Y:S02]  /*0040*/  LDC R29, c[0x0][0x360] ;  /* 0x0000d800ff1d7b82 */ /* 0x000e240000000800 */
[----:B0-----:R-:W-:-:S05]  /*0050*/  IMAD R29, R29, UR4, R0 ;  /* 0x000000041d1d7c24 */ /* 0x001fca000f8e0200 */
[----:B-1----:R-:W-:-:S13]  /*0060*/  ISETP.GE.AND P0, PT, R29, UR18, PT ;  /* 0x000000121d007c0c */ /* 0x002fda000bf06270 */
[----:B------:R-:W-:Y:S05]  /*0070*/  @P0 EXIT ;  /* 0x000000000000094d */ /* 0x000fea0003800000 */
[----:B------:R-:W0:Y:S01]  /*0080*/  LDC.64 R18, c[0x0][0x380] ;  /* 0x0000e000ff127b82 */ /* 0x000e220000000a00 */
[----:B------:R-:W1:Y:S07]  /*0090*/  LDCU.64 UR16, c[0x0][0x358] ;  /* 0x00006b00ff1077ac */ /* 0x000e6e0008000a00 */
[----:B------:R-:W2:Y:S08]  /*00a0*/  LDC.64 R16, c[0x0][0x388] ;  /* 0x0000e200ff107b82 */ /* 0x000eb00000000a00 */
[----:B------:R-:W3:Y:S08]  /*00b0*/  LDC.64 R14, c[0x0][0x390] ;  /* 0x0000e400ff0e7b82 */ /* 0x000ef00000000a00 */
[----:B------:R-:W4:Y:S01]  /*00c0*/  LDC.64 R12, c[0x0][0x398] ;  /* 0x0000e600ff0c7b82 */ /* 0x000f220000000a00 */
[----:B0-----:R-:W-:-:S05]  /*00d0*/  IMAD.WIDE R2, R29, 0x4, R18 ;  /* 0x000000041d027825 */ /* 0x001fca00078e0212 */
[----:B-1----:R0:W5:Y:S01]  /*00e0*/  LDG.E R11, desc[UR16][R2.64] ;  /* 0x00000010020b7981 */ /* 0x002162000c1e1900 */
[----:B--2---:R-:W-:-:S05]  /*00f0*/  IMAD.WIDE R4, R29, 0x4, R16 ;  /* 0x000000041d047825 */ /* 0x004fca00078e0210 */
[----:B------:R0:W5:Y:S01]  /*0100*/  LDG.E R10, desc[UR16][R4.64] ;  /* 0x00000010040a7981 */ /* 0x000162000c1e1900 */
[----:B---3--:R-:W-:-:S05]  /*0110*/  IMAD.WIDE R20, R29, 0x4, R14 ;  /* 0x000000041d147825 */ /* 0x008fca00078e020e */
[----:B------:R0:W5:Y:S01]  /*0120*/  LDG.E R9, desc[UR16][R20.64] ;  /* 0x0000001014097981 */ /* 0x000162000c1e1900 */
[----:B----4-:R-:W-:-:S05]  /*0130*/  IMAD.WIDE R22, R29, 0x4, R12 ;  /* 0x000000041d167825 */ /* 0x010fca00078e020c */
[----:B------:R0:W5:Y:S01]  /*0140*/  LDG.E R8, desc[UR16][R22.64] ;  /* 0x0000001016087981 */ /* 0x000162000c1e1900 */
[----:B------:R-:W-:Y:S01]  /*0150*/  ISETP.GE.AND P0, PT, R29, 0x1, PT ;  /* 0x000000011d00780c */ /* 0x000fe20003f06270 */
[----:B------:R-:W-:Y:S01]  /*0160*/  BSSY.RECONVERGENT B0, `(.L_x_0) ;  /* 0x00000db000007945 */ /* 0x000fe20003800200 */
[----:B------:R-:W-:Y:S02]  /*0170*/  HFMA2 R35, -RZ, RZ, 0, 0 ;  /* 0x00000000ff237431 */ /* 0x000fe400000001ff */
[----:B------:R-:W-:Y:S01]  /*0180*/  HFMA2 R31, -RZ, RZ, 0, 0 ;  /* 0x00000000ff1f7431 */ /* 0x000fe200000001ff */
[----:B------:R-:W-:Y:S02]  /*0190*/  MOV R7, RZ ;  /* 0x000000ff00077202 */ /* 0x000fe40000000f00 */
[----:B------:R-:W-:-:S06]  /*01a0*/  MOV R33, RZ ;  /* 0x000000ff00217202 */ /* 0x000fcc0000000f00 */
[----:B0-----:R-:W-:Y:S05]  /*01b0*/  @!P0 BRA `(.L_x_1) ;  /* 0x0000000c00548947 */ /* 0x001fea0003800000 */
[----:B------:R-:W-:Y:S01]  /*01c0*/  VIMNMX R7, PT, PT, R29, UR18, PT ;  /* 0x000000121d077c48 */ /* 0x000fe2000bfe0100 */
[----:B------:R-:W-:Y:S01]  /*01d0*/  BSSY.RECONVERGENT B1, `(.L_x_2) ;  /* 0x0000082000017945 */ /* 0x000fe20003800200 */
[----:B------:R-:W-:Y:S02]  /*01e0*/  MOV R33, RZ ;  /* 0x000000ff00217202 */ /* 0x000fe40000000f00 */
[----:B------:R-:W-:Y:S02]  /*01f0*/  ISETP.GE.AND P0, PT, R7, 0x4, PT ;  /* 0x000000040700780c */ /* 0x000fe40003f06270 */
[----:B------:R-:W-:Y:S02]  /*0200*/  MOV R5, RZ ;  /* 0x000000ff00057202 */ /* 0x000fe40000000f00 */
[----:B------:R-:W-:Y:S02]  /*0210*/  MOV R31, RZ ;  /* 0x000000ff001f7202 */ /* 0x000fe40000000f00 */
[----:B------:R-:W-:-:S02]  /*0220*/  MOV R35, RZ ;  /* 0x000000ff00237202 */ /* 0x000fc40000000f00 */
[----:B------:R-:W-:-:S05]  /*0230*/  VIMNMX R7, PT, PT, R7, 0x1, !PT ;  /* 0x0000000107077848 */ /* 0x000fca0007fe0100 */
[----:B------:R-:W-:Y:S05]  /*0240*/  @!P0 BRA `(.L_x_3) ;  /* 0x0000000400e88947 */ /* 0x000fea0003800000 */
[----:B------:R-:W0:Y:S01]  /*0250*/  LDCU.128 UR4, c[0x0][0x380] ;  /* 0x00007000ff0477ac */ /* 0x000e220008000c00 */
[----:B------:R-:W-:Y:S01]  /*0260*/  LOP3.LUT R5, R7, 0x7ffffffc, RZ, 0xc0, !PT ;  /* 0x7ffffffc07057812 */ /* 0x000fe200078ec0ff */
[----:B------:R-:W-:Y:S01]  /*0270*/  HFMA2 R33, -RZ, RZ, 0, 0 ;  /* 0x00000000ff217431 */ /* 0x000fe200000001ff */
[----:B------:R-:W-:Y:S01]  /*0280*/  BSSY.RECONVERGENT B2, `(.L_x_3) ;  /* 0x0000076000027945 */ /* 0x000fe20003800200 */
[----:B------:R-:W1:Y:S01]  /*0290*/  LDCU.128 UR12, c[0x0][0x390] ;  /* 0x00007200ff0c77ac */ /* 0x000e620008000c00 */
[----:B------:R-:W-:Y:S01]  /*02a0*/  IADD3 R3, PT, PT, -R5, RZ, RZ ;  /* 0x000000ff05037210 */ /* 0x000fe20007ffe1ff */
[----:B0-----:R-:W-:Y:S02]  /*02b0*/  UIADD3 UR10, UP0, UPT, UR4, 0x8, URZ ;  /* 0x00000008040a7890 */ /* 0x001fe4000ff1e0ff */
[----:B------:R-:W-:Y:S02]  /*02c0*/  UIADD3 UR8, UP1, UPT, UR6, 0x8, URZ ;  /* 0x0000000806087890 */ /* 0x000fe4000ff3e0ff */
[----:B-1----:R-:W-:-:S02]  /*02d0*/  UIADD3 UR6, UP2, UPT, UR12, 0x8, URZ ;  /* 0x000000080c067890 */ /* 0x002fc4000ff5e0ff */
[----:B------:R-:W-:Y:S01]  /*02e0*/  UIADD3 UR4, UP3, UPT, UR14, 0x8, URZ ;  /* 0x000000080e047890 */ /* 0x000fe2000ff7e0ff */
[----:B------:R-:W-:Y:S01]  /*02f0*/  MOV R6, UR10 ;  /* 0x0000000a00067c02 */ /* 0x000fe20008000f00 */
[----:B------:R-:W-:Y:S01]  /*0300*/  UIADD3.X UR11, UPT, UPT, URZ, UR5, URZ, UP0, !UPT ;  /* 0x00000005ff0b7290 */ /* 0x000fe200087fe4ff */
[----:B------:R-:W-:Y:S01]  /*0310*/  MOV R4, UR8 ;  /* 0x0000000800047c02 */ /* 0x000fe20008000f00 */
[----:B------:R-:W-:Y:S01]  /*0320*/  UIADD3.X UR9, UPT, UPT, URZ, UR7, URZ, UP1, !UPT ;  /* 0x00000007ff097290 */ /* 0x000fe20008ffe4ff */
[----:B------:R-:W-:Y:S01]  /*0330*/  MOV R2, UR6 ;  /* 0x0000000600027c02 */ /* 0x000fe20008000f00 */
[----:B------:R-:W-:Y:S01]  /*0340*/  UIADD3.X UR7, UPT, UPT, URZ, UR13, URZ, UP2, !UPT ;  /* 0x0000000dff077290 */ /* 0x000fe200097fe4ff */
[----:B------:R-:W-:Y:S01]  /*0350*/  MOV R0, UR4 ;  /* 0x0000000400007c02 */ /* 0x000fe20008000f00 */
[----:B------:R-:W-:Y:S01]  /*0360*/  UIADD3.X UR5, UPT, UPT, URZ, UR15, URZ, UP3, !UPT ;  /* 0x0000000fff057290 */ /* 0x000fe20009ffe4ff */
[----:B------:R-:W-:Y:S02]  /*0370*/  MOV R23, UR11 ;  /* 0x0000000b00177c02 */ /* 0x000fe40008000f00 */
[----:B------:R-:W-:-:S02]  /*0380*/  MOV R21, UR9 ;  /* 0x0000000900157c02 */ /* 0x000fc40008000f00 */
[----:B------:R-:W-:Y:S02]  /*0390*/  MOV R25, UR7 ;  /* 0x0000000700197c02 */ /* 0x000fe40008000f00 */
[----:B------:R-:W-:-:S07]  /*03a0*/  MOV R27, UR5 ;  /* 0x00000005001b7c02 */ /* 0x000fce0008000f00 */
.L_x_4:
[----:B------:R-:W-:Y:S02]  /*03b0*/  MOV R20, R4 ;  /* 0x0000000400147202 */ /* 0x000fe40000000f00 */
[----:B------:R-:W-:-:S03]  /*03c0*/  MOV R22, R6 ;  /* 0x0000000600167202 */ /* 0x000fc60000000f00 */
[----:B------:R-:W2:Y:S01]  /*03d0*/  LDG.E R37, desc[UR16][R20.64+-0x8] ;  /* 0xfffff81014257981 */ /* 0x000ea2000c1e1900 */
[----:B------:R-:W-:-:S03]  /*03e0*/  MOV R24, R2 ;  /* 0x0000000200187202 */ /* 0x000fc60000000f00 */
[----:B------:R-:W3:Y:S04]  /*03f0*/  LDG.E R28, desc[UR16][R22.64+-0x8] ;  /* 0xfffff810161c7981 */ /* 0x000ee8000c1e1900 */
[----:B------:R-:W4:Y:S01]  /*0400*/  LDG.E R4, desc[UR16][R24.64+-0x8] ;  /* 0xfffff81018047981 */ /* 0x000f22000c1e1900 */
[----:B------:R-:W-:-:S03]  /*0410*/  MOV R26, R0 ;  /* 0x00000000001a7202 */ /* 0x000fc60000000f00 */
[----:B------:R-:W4:Y:S04]  /*0420*/  LDG.E R32, desc[UR16][R20.64+-0x4] ;  /* 0xfffffc1014207981 */ /* 0x000f28000c1e1900 */
[----:B------:R-:W4:Y:S04]  /*0430*/  LDG.E R0, desc[UR16][R26.64+-0x8] ;  /* 0xfffff8101a007981 */ /* 0x000f28000c1e1900 */
[----:B------:R-:W4:Y:S01]  /*0440*/  LDG.E R30, desc[UR16][R22.64+-0x4] ;  /* 0xfffffc10161e7981 */ /* 0x000f22000c1e1900 */
[----:B--2--5:R-:W-:Y:S01]  /*0450*/  FADD R2, -R10, R37 ;  /* 0x000000250a027221 */ /* 0x024fe20000000100 */
[----:B---3--:R-:W-:-:S03]  /*0460*/  FADD R28, -R11, R28 ;  /* 0x0000001c0b1c7221 */ /* 0x008fc60000000100 */
[----:B------:R-:W-:Y:S01]  /*0470*/  FMUL R37, R2, R2 ;  /* 0x0000000202257220 */ /* 0x000fe20000400000 */
[----:B----4-:R-:W-:-:S03]  /*0480*/  FADD R4, -R9, R4 ;  /* 0x0000000409047221 */ /* 0x010fc60000000100 */
[----:B------:R-:W-:-:S04]  /*0490*/  FFMA R37, R28, R28, R37 ;  /* 0x0000001c1c257223 */ /* 0x000fc80000000025 */
[----:B------:R-:W-:-:S04]  /*04a0*/  FFMA R37, R4, R4, R37 ;  /* 0x0000000404257223 */ /* 0x000fc80000000025 */
[----:B------:R-:W-:-:S05]  /*04b0*/  FADD R37, R37, 0.10000000149011611938 ;  /* 0x3dcccccd25257421 */ /* 0x000fca0000000000 */
[----:B------:R-:W-:-:S13]  /*04c0*/  FSETP.GEU.AND P0, PT, |R37|, 1.175494350822287508e-38, PT ;  /* 0x008000002500780b */ /* 0x000fda0003f0e200 */
[----:B------:R-:W-:-:S04]  /*04d0*/  @!P0 FMUL R37, R37, 16777216 ;  /* 0x4b80000025258820 */ /* 0x000fc80000400000 */
[----:B------:R-:W0:Y:S02]  /*04e0*/  MUFU.RSQ R6, R37 ;  /* 0x0000002500067308 */ /* 0x000e240000001400 */
[----:B0-----:R-:W-:-:S04]  /*04f0*/  @!P0 FMUL R6, R6, 4096 ;  /* 0x4580000006068820 */ /* 0x001fc80000400000 */
[----:B------:R-:W-:-:S04]  /*0500*/  FMUL R0, R6, R0 ;  /* 0x0000000006007220 */ /* 0x000fc80000400000 */
[----:B------:R-:W-:-:S04]  /*0510*/  FMUL R0, R6, R0 ;  /* 0x0000000006007220 */ /* 0x000fc80000400000 */
[----:B------:R-:W-:Y:S02]  /*0520*/  FMUL R6, R6, R0 ;  /* 0x0000000006067220 */ /* 0x000fe40000400000 */
[----:B------:R-:W2:Y:S02]  /*0530*/  LDG.E R0, desc[UR16][R24.64+-0x4] ;  /* 0xfffffc1018007981 */ /* 0x000ea4000c1e1900 */
[-C--:B------:R-:W-:Y:S02]  /*0540*/  FFMA R35, R28, R6.reuse, R35 ;  /* 0x000000061c237223 */ /* 0x080fe40000000023 */
[----:B------:R-:W3:Y:S01]  /*0550*/  LDG.E R28, desc[UR16][R26.64+-0x4] ;  /* 0xfffffc101a1c7981 */ /* 0x000ee2000c1e1900 */
[----:B------:R-:W-:Y:S01]  /*0560*/  FFMA R31, R2, R6, R31 ;  /* 0x00000006021f7223 */ /* 0x000fe2000000001f */
[----:B------:R-:W-:Y:S01]  /*0570*/  FADD R2, -R10, R32 ;  /* 0x000000200a027221 */ /* 0x000fe20000000100 */
[----:B------:R-:W-:-:S03]  /*0580*/  FADD R30, -R11, R30 ;  /* 0x0000001e0b1e7221 */ /* 0x000fc60000000100 */
[----:B------:R-:W-:-:S04]  /*0590*/  FMUL R37, R2, R2 ;  /* 0x0000000202257220 */ /* 0x000fc80000400000 */
[----:B------:R-:W-:Y:S01]  /*05a0*/  FFMA R37, R30, R30, R37 ;  /* 0x0000001e1e257223 */ /* 0x000fe20000000025 */
[----:B--2---:R-:W-:-:S04]  /*05b0*/  FADD R0, -R9, R0 ;  /* 0x0000000009007221 */ /* 0x004fc80000000100 */
[----:B------:R-:W-:-:S04]  /*05c0*/  FFMA R37, R0, R0, R37 ;  /* 0x0000000000257223 */ /* 0x000fc80000000025 */
[----:B------:R-:W-:-:S05]  /*05d0*/  FADD R34, R37, 0.10000000149011611938 ;  /* 0x3dcccccd25227421 */ /* 0x000fca0000000000 */
[----:B------:R-:W-:-:S13]  /*05e0*/  FSETP.GEU.AND P0, PT, |R34|, 1.175494350822287508e-38, PT ;  /* 0x008000002200780b */ /* 0x000fda0003f0e200 */
[----:B------:R-:W-:-:S04]  /*05f0*/  @!P0 FMUL R34, R34, 16777216 ;  /* 0x4b80000022228820 */ /* 0x000fc80000400000 */
[----:B------:R0:W1:Y:S01]  /*0600*/  MUFU.RSQ R32, R34 ;  /* 0x0000002200207308 */ /* 0x0000620000001400 */
[----:B------:R-:W-:Y:S02]  /*0610*/  FFMA R37, R4, R6, R33 ;  /* 0x0000000604257223 */ /* 0x000fe40000000021 */
[----:B------:R-:W2:Y:S04]  /*0620*/  LDG.E R6, desc[UR16][R24.64] ;  /* 0x0000001018067981 */ /* 0x000ea8000c1e1900 */
[----:B0-----:R-:W4:Y:S01]  /*0630*/  LDG.E R34, desc[UR16][R22.64+0x4] ;  /* 0x0000041016227981 */ /* 0x001f22000c1e1900 */
[----:B-1----:R-:W-:-:S04]  /*0640*/  @!P0 FMUL R32, R32, 4096 ;  /* 0x4580000020208820 */ /* 0x002fc80000400000 */
[----:B---3--:R-:W-:-:S04]  /*0650*/  FMUL R33, R32, R28 ;  /* 0x0000001c20217220 */ /* 0x008fc80000400000 */
[----:B------:R-:W-:-:S04]  /*0660*/  FMUL R33, R32, R33 ;  /* 0x0000002120217220 */ /* 0x000fc80000400000 */
[----:B------:R-:W-:Y:S02]  /*0670*/  FMUL R4, R32, R33 ;  /* 0x0000002120047220 */ /* 0x000fe40000400000 */
[----:B------:R-:W3:Y:S04]  /*0680*/  LDG.E R33, desc[UR16][R20.64] ;  /* 0x0000001014217981 */ /* 0x000ee8000c1e1900 */
[----:B------:R-:W2:Y:S01]  /*0690*/  LDG.E R32, desc[UR16][R22.64] ;  /* 0x0000001016207981 */ /* 0x000ea2000c1e1900 */
[----:B------:R-:W-:-:S03]  /*06a0*/  FFMA R35, R30, R4, R35 ;  /* 0x000000041e237223 */ /* 0x000fc60000000023 */
[----:B------:R-:W4:Y:S01]  /*06b0*/  LDG.E R30, desc[UR16][R26.64] ;  /* 0x000000101a1e7981 */ /* 0x000f22000c1e1900 */
[-C--:B------:R-:W-:Y:S01]  /*06c0*/  FFMA R28, R2, R4.reuse, R31 ;  /* 0x00000004021c7223 */ /* 0x080fe2000000001f */
[----:B------:R-:W-:Y:S02]  /*06d0*/  FFMA R0, R0, R4, R37 ;  /* 0x0000000400007223 */ /* 0x000fe40000000025 */
[----:B------:R0:W4:Y:S01]  /*06e0*/  LDG.E R4, desc[UR16][R26.64+0x4] ;  /* 0x000004101a047981 */ /* 0x000122000c1e1900 */
[----:B---3--:R-:W-:Y:S01]  /*06f0*/  FADD R31, -R10, R33 ;  /* 0x000000210a1f7221 */ /* 0x008fe20000000100 */
[----:B--2---:R-:W-:-:S03]  /*0700*/  FADD R32, -R11, R32 ;  /* 0x000000200b207221 */ /* 0x004fc60000000100 */
[----:B------:R-:W-:Y:S01]  /*0710*/  FMUL R2, R31, R31 ;  /* 0x0000001f1f027220 */ /* 0x000fe20000400000 */
[----:B------:R-:W-:-:S03]  /*0720*/  FADD R33, -R9, R6 ;  /* 0x0000000609217221 */ /* 0x000fc60000000100 */
[----:B------:R-:W-:-:S04]  /*0730*/  FFMA R2, R32, R32, R2 ;  /* 0x0000002020027223 */ /* 0x000fc80000000002 */
[----:B------:R-:W-:-:S04]  /*0740*/  FFMA R2, R33, R33, R2 ;  /* 0x0000002121027223 */ /* 0x000fc80000000002 */
[----:B------:R-:W-:-:S05]  /*0750*/  FADD R6, R2, 0.10000000149011611938 ;  /* 0x3dcccccd02067421 */ /* 0x000fca0000000000 */
[----:B------:R-:W-:-:S13]  /*0760*/  FSETP.GEU.AND P0, PT, |R6|, 1.175494350822287508e-38, PT ;  /* 0x008000000600780b */ /* 0x000fda0003f0e200 */
[----:B------:R-:W-:-:S04]  /*0770*/  @!P0 FMUL R6, R6, 16777216 ;  /* 0x4b80000006068820 */ /* 0x000fc80000400000 */
[----:B------:R-:W1:Y:S02]  /*0780*/  MUFU.RSQ R2, R6 ;  /* 0x0000000600027308 */ /* 0x000e640000001400 */
[----:B-1----:R-:W-:-:S04]  /*0790*/  @!P0 FMUL R2, R2, 4096 ;  /* 0x4580000002028820 */ /* 0x002fc80000400000 */
[C---:B----4-:R-:W-:Y:S02]  /*07a0*/  FMUL R37, R2.reuse, R30 ;  /* 0x0000001e02257220 */ /* 0x050fe40000400000 */
[----:B------:R-:W2:Y:S02]  /*07b0*/  LDG.E R30, desc[UR16][R24.64+0x4] ;  /* 0x00000410181e7981 */ /* 0x000ea4000c1e1900 */
[----:B------:R-:W-:-:S04]  /*07c0*/  FMUL R37, R2, R37 ;  /* 0x0000002502257220 */ /* 0x000fc80000400000 */
[----:B------:R-:W-:Y:S02]  /*07d0*/  FMUL R2, R2, R37 ;  /* 0x0000002502027220 */ /* 0x000fe40000400000 */
[----:B------:R-:W3:Y:S02]  /*07e0*/  LDG.E R37, desc[UR16][R20.64+0x4] ;  /* 0x0000041014257981 */ /* 0x000ee4000c1e1900 */
[-C--:B------:R-:W-:Y:S01]  /*07f0*/  FFMA R28, R31, R2.reuse, R28 ;  /* 0x000000021f1c7223 */ /* 0x080fe2000000001c */
[----:B------:R-:W-:Y:S01]  /*0800*/  FADD R34, -R11, R34 ;  /* 0x000000220b227221 */ /* 0x000fe20000000100 */
[-C--:B------:R-:W-:Y:S01]  /*0810*/  FFMA R35, R32, R2.reuse, R35 ;  /* 0x0000000220237223 */ /* 0x080fe20000000023 */
[----:B------:R-:W-:Y:S01]  /*0820*/  IADD3 R3, PT, PT, R3, 0x4, RZ ;  /* 0x0000000403037810 */ /* 0x000fe20007ffe0ff */
[----:B------:R-:W-:Y:S01]  /*0830*/  FFMA R33, R33, R2, R0 ;  /* 0x0000000221217223 */ /* 0x000fe20000000000 */
[----:B------:R-:W-:-:S04]  /*0840*/  IADD3 R0, P2, PT, R26, 0x10, RZ ;  /* 0x000000101a007810 */ /* 0x000fc80007f5e0ff */
[----:B0-----:R-:W-:Y:S01]  /*0850*/  IADD3.X R27, PT, PT, RZ, R27, RZ, P2, !PT ;  /* 0x0000001bff1b7210 */ /* 0x001fe200017fe4ff */
[----:B--2---:R-:W-:Y:S01]  /*0860*/  FADD R30, -R9, R30 ;  /* 0x0000001e091e7221 */ /* 0x004fe20000000100 */
[----:B---3--:R-:W-:-:S04]  /*0870*/  FADD R31, -R10, R37 ;  /* 0x000000250a1f7221 */ /* 0x008fc80000000100 */
[----:B------:R-:W-:-:S04]  /*0880*/  FMUL R37, R31, R31 ;  /* 0x0000001f1f257220 */ /* 0x000fc80000400000 */
[----:B------:R-:W-:-:S04]  /*0890*/  FFMA R37, R34, R34, R37 ;  /* 0x0000002222257223 */ /* 0x000fc80000000025 */
[----:B------:R-:W-:-:S04]  /*08a0*/  FFMA R37, R30, R30, R37 ;  /* 0x0000001e1e257223 */ /* 0x000fc80000000025 */
[----:B------:R-:W-:-:S05]  /*08b0*/  FADD R37, R37, 0.10000000149011611938 ;  /* 0x3dcccccd25257421 */ /* 0x000fca0000000000 */
[----:B------:R-:W-:-:S13]  /*08c0*/  FSETP.GEU.AND P0, PT, |R37|, 1.175494350822287508e-38, PT ;  /* 0x008000002500780b */ /* 0x000fda0003f0e200 */
[----:B------:R-:W-:-:S04]  /*08d0*/  @!P0 FMUL R37, R37, 16777216 ;  /* 0x4b80000025258820 */ /* 0x000fc80000400000 */
[----:B------:R-:W0:Y:S02]  /*08e0*/  MUFU.RSQ R32, R37 ;  /* 0x0000002500207308 */ /* 0x000e240000001400 */
[----:B0-----:R-:W-:Y:S01]  /*08f0*/  @!P0 FMUL R32, R32, 4096 ;  /* 0x4580000020208820 */ /* 0x001fe20000400000 */
[----:B------:R-:W-:-:S03]  /*0900*/  IADD3 R6, P0, PT, R22, 0x10, RZ ;  /* 0x0000001016067810 */ /* 0x000fc60007f1e0ff */
[C---:B------:R-:W-:Y:S01]  /*0910*/  FMUL R4, R32.reuse, R4 ;  /* 0x0000000420047220 */ /* 0x040fe20000400000 */
[----:B------:R-:W-:Y:S02]  /*0920*/  IADD3.X R23, PT, PT, RZ, R23, RZ, P0, !PT ;  /* 0x00000017ff177210 */ /* 0x000fe400007fe4ff */
[----:B------:R-:W-:Y:S01]  /*0930*/  ISETP.NE.AND P0, PT, R3, RZ, PT ;  /* 0x000000ff0300720c */ /* 0x000fe20003f05270 */
[----:B------:R-:W-:-:S04]  /*0940*/  FMUL R4, R32, R4 ;  /* 0x0000000420047220 */ /* 0x000fc80000400000 */
[----:B------:R-:W-:Y:S01]  /*0950*/  FMUL R32, R32, R4 ;  /* 0x0000000420207220 */ /* 0x000fe20000400000 */
[----:B------:R-:W-:-:S04]  /*0960*/  IADD3 R4, P1, PT, R20, 0x10, RZ ;  /* 0x0000001014047810 */ /* 0x000fc80007f3e0ff */
[----:B------:R-:W-:Y:S02]  /*0970*/  IADD3.X R21, PT, PT, RZ, R21, RZ, P1, !PT ;  /* 0x00000015ff157210 */ /* 0x000fe40000ffe4ff */
[----:B------:R-:W-:Y:S01]  /*0980*/  IADD3 R2, P1, PT, R24, 0x10, RZ ;  /* 0x0000001018027810 */ /* 0x000fe20007f3e0ff */
[-C--:B------:R-:W-:Y:S01]  /*0990*/  FFMA R35, R34, R32.reuse, R35 ;  /* 0x0000002022237223 */ /* 0x080fe20000000023 */
[-C--:B------:R-:W-:Y:S01]  /*09a0*/  FFMA R31, R31, R32.reuse, R28 ;  /* 0x000000201f1f7223 */ /* 0x080fe2000000001c */
[----:B------:R-:W-:Y:S01]  /*09b0*/  FFMA R33, R30, R32, R33 ;  /* 0x000000201e217223 */ /* 0x000fe20000000021 */
[----:B------:R-:W-:Y:S01]  /*09c0*/  IADD3.X R25, PT, PT, RZ, R25, RZ, P1, !PT ;  /* 0x00000019ff197210 */ /* 0x000fe20000ffe4ff */
[----:B------:R-:W-:Y:S08]  /*09d0*/  @P0 BRA `(.L_x_4) ;  /* 0xfffffff800740947 */ /* 0x000ff0000383ffff */
[----:B------:R-:W-:Y:S05]  /*09e0*/  BSYNC.RECONVERGENT B2 ;  /* 0x0000000000027941 */ /* 0x000fea0003800200 */
.L_x_3:
[----:B------:R-:W-:Y:S05]  /*09f0*/  BSYNC.RECONVERGENT B1 ;  /* 0x0000000000017941 */ /* 0x000fea0003800200 */
.L_x_2:
[----:B------:R-:W-:-:S13]  /*0a00*/  LOP3.LUT P0, R2, R7, 0x3, RZ, 0xc0, !PT ;  /* 0x0000000307027812 */ /* 0x000fda000780c0ff */
[----:B------:R-:W-:Y:S05]  /*0a10*/  @!P0 BRA `(.L_x_1) ;  /* 0x00000004003c8947 */ /* 0x000fea0003800000 */
[----:B------:R-:W-:Y:S01]  /*0a20*/  ISETP.NE.AND P0, PT, R2, 0x1, PT ;  /* 0x000000010200780c */ /* 0x000fe20003f05270 */
[----:B------:R-:W-:Y:S01]  /*0a30*/  BSSY.RECONVERGENT B1, `(.L_x_5) ;  /* 0x0000033000017945 */ /* 0x000fe20003800200 */
[----:B------:R-:W-:-:S04]  /*0a40*/  LOP3.LUT R0, R7, 0x1, RZ, 0xc0, !PT ;  /* 0x0000000107007812 */ /* 0x000fc800078ec0ff */
[----:B------:R-:W-:-:S07]  /*0a50*/  ISETP.NE.U32.AND P2, PT, R0, 0x1, PT ;  /* 0x000000010000780c */ /* 0x000fce0003f45070 */
[----:B------:R-:W-:Y:S06]  /*0a60*/  @!P0 BRA `(.L_x_6) ;  /* 0x0000000000bc8947 */ /* 0x000fec0003800000 */
[----:B------:R-:W-:-:S04]  /*0a70*/  IMAD.WIDE.U32 R20, R5, 0x4, R16 ;  /* 0x0000000405147825 */ /* 0x000fc800078e0010 */
[C---:B------:R-:W-:Y:S01]  /*0a80*/  IMAD.WIDE.U32 R2, R5.reuse, 0x4, R18 ;  /* 0x0000000405027825 */ /* 0x040fe200078e0012 */
[----:B------:R-:W2:Y:S03]  /*0a90*/  LDG.E R37, desc[UR16][R20.64] ;  /* 0x0000001014257981 */ /* 0x000ea6000c1e1900 */
[C---:B------:R-:W-:Y:S01]  /*0aa0*/  IMAD.WIDE.U32 R22, R5.reuse, 0x4, R14 ;  /* 0x0000000405167825 */ /* 0x040fe200078e000e */
[----:B------:R-:W3:Y:S04]  /*0ab0*/  LDG.E R28, desc[UR16][R2.64] ;  /* 0x00000010021c7981 */ /* 0x000ee8000c1e1900 */
[----:B------:R-:W4:Y:S04]  /*0ac0*/  LDG.E R0, desc[UR16][R20.64+0x4] ;  /* 0x0000041014007981 */ /* 0x000f28000c1e1900 */
[----:B------:R-:W4:Y:S04]  /*0ad0*/  LDG.E R4, desc[UR16][R2.64+0x4] ;  /* 0x0000041002047981 */ /* 0x000f28000c1e1900 */
[----:B------:R-:W4:Y:S04]  /*0ae0*/  LDG.E R30, desc[UR16][R22.64] ;  /* 0x00000010161e7981 */ /* 0x000f28000c1e1900 */
[----:B------:R-:W4:Y:S01]  /*0af0*/  LDG.E R32, desc[UR16][R22.64+0x4] ;  /* 0x0000041016207981 */ /* 0x000f22000c1e1900 */
[----:B------:R-:W-:-:S05]  /*0b00*/  IMAD.WIDE.U32 R24, R5, 0x4, R12 ;  /* 0x0000000405187825 */ /* 0x000fca00078e000c */
[----:B------:R-:W4:Y:S04]  /*0b10*/  LDG.E R26, desc[UR16][R24.64] ;  /* 0x00000010181a7981 */ /* 0x000f28000c1e1900 */
[----:B------:R-:W4:Y:S01]  /*0b20*/  LDG.E R27, desc[UR16][R24.64+0x4] ;  /* 0x00000410181b7981 */ /* 0x000f22000c1e1900 */
[----:B------:R-:W-:Y:S01]  /*0b30*/  IADD3 R5, PT, PT, R5, 0x2, RZ ;  /* 0x0000000205057810 */ /* 0x000fe20007ffe0ff */
[----:B--2--5:R-:W-:Y:S01]  /*0b40*/  FADD R6, -R10, R37 ;  /* 0x000000250a067221 */ /* 0x024fe20000000100 */
[----:B---3--:R-:W-:-:S03]  /*0b50*/  FADD R28, -R11, R28 ;  /* 0x0000001c0b1c7221 */ /* 0x008fc60000000100 */
[----:B------:R-:W-:Y:S01]  /*0b60*/  FMUL R37, R6, R6 ;  /* 0x0000000606257220 */ /* 0x000fe20000400000 */
[----:B----4-:R-:W-:-:S03]  /*0b70*/  FADD R0, -R10, R0 ;  /* 0x000000000a007221 */ /* 0x010fc60000000100 */
[----:B------:R-:W-:Y:S01]  /*0b80*/  FFMA R37, R28, R28, R37 ;  /* 0x0000001c1c257223 */ /* 0x000fe20000000025 */
[----:B------:R-:W-:Y:S01]  /*0b90*/  FADD R4, -R11, R4 ;  /* 0x000000040b047221 */ /* 0x000fe20000000100 */
[----:B------:R-:W-:Y:S01]  /*0ba0*/  FMUL R21, R0, R0 ;  /* 0x0000000000157220 */ /* 0x000fe20000400000 */
[----:B------:R-:W-:-:S03]  /*0bb0*/  FADD R2, -R9, R30 ;  /* 0x0000001e09027221 */ /* 0x000fc60000000100 */
[----:B------:R-:W-:Y:S01]  /*0bc0*/  FFMA R20, R4, R4, R21 ;  /* 0x0000000404147223 */ /* 0x000fe20000000015 */
[----:B------:R-:W-:Y:S01]  /*0bd0*/  FADD R3, -R9, R32 ;  /* 0x0000002009037221 */ /* 0x000fe20000000100 */
[----:B------:R-:W-:-:S03]  /*0be0*/  FFMA R37, R2, R2, R37 ;  /* 0x0000000202257223 */ /* 0x000fc60000000025 */
[----:B------:R-:W-:Y:S01]  /*0bf0*/  FFMA R20, R3, R3, R20 ;  /* 0x0000000303147223 */ /* 0x000fe20000000014 */
[----:B------:R-:W-:-:S03]  /*0c00*/  FADD R37, R37, 0.10000000149011611938 ;  /* 0x3dcccccd25257421 */ /* 0x000fc60000000000 */
[----:B------:R-:W-:Y:S02]  /*0c10*/  FADD R20, R20, 0.10000000149011611938 ;  /* 0x3dcccccd14147421 */ /* 0x000fe40000000000 */
[----:B------:R-:W-:-:S03]  /*0c20*/  FSETP.GEU.AND P0, PT, |R37|, 1.175494350822287508e-38, PT ;  /* 0x008000002500780b */ /* 0x000fc60003f0e200 */
[----:B------:R-:W-:-:S10]  /*0c30*/  FSETP.GEU.AND P1, PT, |R20|, 1.175494350822287508e-38, PT ;  /* 0x008000001400780b */ /* 0x000fd40003f2e200 */
[----:B------:R-:W-:-:S03]  /*0c40*/  @!P0 FMUL R37, R37, 16777216 ;  /* 0x4b80000025258820 */ /* 0x000fc60000400000 */
[----:B------:R-:W-:Y:S01]  /*0c50*/  @!P1 FMUL R20, R20, 16777216 ;  /* 0x4b80000014149820 */ /* 0x000fe20000400000 */
[----:B------:R-:W0:Y:S08]  /*0c60*/  MUFU.RSQ R21, R37 ;  /* 0x0000002500157308 */ /* 0x000e300000001400 */
[----:B------:R-:W1:Y:S01]  /*0c70*/  MUFU.RSQ R22, R20 ;  /* 0x0000001400167308 */ /* 0x000e620000001400 */
[----:B0-----:R-:W-:-:S04]  /*0c80*/  @!P0 FMUL R21, R21, 4096 ;  /* 0x4580000015158820 */ /* 0x001fc80000400000 */
[----:B------:R-:W-:Y:S01]  /*0c90*/  FMUL R26, R21, R26 ;  /* 0x0000001a151a7220 */ /* 0x000fe20000400000 */
[----:B-1----:R-:W-:-:S03]  /*0ca0*/  @!P1 FMUL R22, R22, 4096 ;  /* 0x4580000016169820 */ /* 0x002fc60000400000 */
[----:B------:R-:W-:Y:S01]  /*0cb0*/  FMUL R26, R21, R26 ;  /* 0x0000001a151a7220 */ /* 0x000fe20000400000 */
[----:B------:R-:W-:-:S03]  /*0cc0*/  FMUL R27, R22, R27 ;  /* 0x0000001b161b7220 */ /* 0x000fc60000400000 */
[----:B------:R-:W-:Y:S01]  /*0cd0*/  FMUL R26, R21, R26 ;  /* 0x0000001a151a7220 */ /* 0x000fe20000400000 */
[----:B------:R-:W-:-:S03]  /*0ce0*/  FMUL R27, R22, R27 ;  /* 0x0000001b161b7220 */ /* 0x000fc60000400000 */
[-C--:B------:R-:W-:Y:S01]  /*0cf0*/  FFMA R35, R28, R26.reuse, R35 ;  /* 0x0000001a1c237223 */ /* 0x080fe20000000023 */
[-C--:B------:R-:W-:Y:S01]  /*0d00*/  FFMA R31, R6, R26.reuse, R31 ;  /* 0x0000001a061f7223 */ /* 0x080fe2000000001f */
[----:B------:R-:W-:Y:S01]  /*0d10*/  FFMA R2, R2, R26, R33 ;  /* 0x0000001a02027223 */ /* 0x000fe20000000021 */
[----:B------:R-:W-:-:S04]  /*0d20*/  FMUL R27, R22, R27 ;  /* 0x0000001b161b7220 */ /* 0x000fc80000400000 */
[-C--:B------:R-:W-:Y:S01]  /*0d30*/  FFMA R35, R4, R27.reuse, R35 ;  /* 0x0000001b04237223 */ /* 0x080fe20000000023 */
[-C--:B------:R-:W-:Y:S01]  /*0d40*/  FFMA R31, R0, R27.reuse, R31 ;  /* 0x0000001b001f7223 */ /* 0x080fe2000000001f */
[----:B------:R-:W-:-:S07]  /*0d50*/  FFMA R33, R3, R27, R2 ;  /* 0x0000001b03217223 */ /* 0x000fce0000000002 */
.L_x_6:
[----:B------:R-:W-:Y:S05]  /*0d60*/  BSYNC.RECONVERGENT B1 ;  /* 0x0000000000017941 */ /* 0x000fea0003800200 */
.L_x_5:
[----:B------:R-:W-:Y:S05]  /*0d70*/  @P2 BRA `(.L_x_1) ;  /* 0x0000000000642947 */ /* 0x000fea0003800000 */
[----:B------:R-:W-:-:S04]  /*0d80*/  IMAD.WIDE.U32 R20, R5, 0x4, R16 ;  /* 0x0000000405147825 */ /* 0x000fc800078e0010 */
[C---:B------:R-:W-:Y:S02]  /*0d90*/  IMAD.WIDE.U32 R2, R5.reuse, 0x4, R18 ;  /* 0x0000000405027825 */ /* 0x040fe400078e0012 */
[----:B------:R-:W2:Y:S02]  /*0da0*/  LDG.E R21, desc[UR16][R20.64] ;  /* 0x0000001014157981 */ /* 0x000ea4000c1e1900 */
[C---:B------:R-:W-:Y:S02]  /*0db0*/  IMAD.WIDE.U32 R22, R5.reuse, 0x4, R14 ;  /* 0x0000000405167825 */ /* 0x040fe400078e000e */
[----:B------:R-:W3:Y:S04]  /*0dc0*/  LDG.E R2, desc[UR16][R2.64] ;  /* 0x0000001002027981 */ /* 0x000ee8000c1e1900 */
[----:B------:R-:W4:Y:S01]  /*0dd0*/  LDG.E R22, desc[UR16][R22.64] ;  /* 0x0000001016167981 */ /* 0x000f22000c1e1900 */
[----:B------:R-:W-:-:S06]  /*0de0*/  IMAD.WIDE.U32 R4, R5, 0x4, R12 ;  /* 0x0000000405047825 */ /* 0x000fcc00078e000c */
        /* <DEDUP_REMOVED lines=14> */
[----:B------:R-:W-:-:S04]  /*0ed0*/  FMUL R5, R2, R5 ;  /* 0x0000000502057220 */ /* 0x000fc80000400000 */
[-C--:B------:R-:W-:Y:S01]  /*0ee0*/  FFMA R35, R0, R5.reuse, R35 ;  /* 0x0000000500237223 */ /* 0x080fe20000000023 */
[-C--:B------:R-:W-:Y:S01]  /*0ef0*/  FFMA R31, R6, R5.reuse, R31 ;  /* 0x00000005061f7223 */ /* 0x080fe2000000001f */
[----:B------:R-:W-:-:S07]  /*0f00*/  FFMA R33, R24, R5, R33 ;  /* 0x0000000518217223 */ /* 0x000fce0000000021 */
.L_x_1:
[----:B------:R-:W-:Y:S05]  /*0f10*/  BSYNC.RECONVERGENT B0 ;  /* 0x0000000000007941 */ /* 0x000fea0003800200 */
.L_x_0:
[----:B------:R-:W-:Y:S01]  /*0f20*/  ISETP.GE.AND P0, PT, R7, UR18, PT ;  /* 0x0000001207007c0c */ /* 0x000fe2000bf06270 */
[----:B------:R-:W-:-:S12]  /*0f30*/  BSSY.RECONVERGENT B0, `(.L_x_7) ;  /* 0x00000eb000007945 */ /* 0x000fd80003800200 */
[----:B------:R-:W-:Y:S05]  /*0f40*/  @P0 BRA `(.L_x_8) ;  /* 0x0000000c00a40947 */ /* 0x000fea0003800000 */
[----:B------:R-:W-:Y:S01]  /*0f50*/  ISETP.NE.AND P0, PT, R29, R7, PT ;  /* 0x000000071d00720c */ /* 0x000fe20003f05270 */
[----:B------:R-:W-:-:S12]  /*0f60*/  BSSY.RECONVERGENT B1, `(.L_x_9) ;  /* 0x000001b000017945 */ /* 0x000fd80003800200 */
[----:B------:R-:W-:Y:S05]  /*0f70*/  @!P0 BRA `(.L_x_10) ;  /* 0x0000000000648947 */ /* 0x000fea0003800000 */
        /* <DEDUP_REMOVED lines=25> */
.L_x_10:
[----:B------:R-:W-:Y:S05]  /*1110*/  BSYNC.RECONVERGENT B1 ;  /* 0x0000000000017941 */ /* 0x000fea0003800200 */
.L_x_9:
[----:B------:R-:W-:-:S04]  /*1120*/  IADD3 R7, PT, PT, R7, 0x1, RZ ;  /* 0x0000000107077810 */ /* 0x000fc80007ffe0ff */
[----:B------:R-:W-:-:S13]  /*1130*/  ISETP.GE.AND P0, PT, R7, UR18, PT ;  /* 0x0000001207007c0c */ /* 0x000fda000bf06270 */
[----:B------:R-:W-:Y:S05]  /*1140*/  @P0 BRA `(.L_x_8) ;  /* 0x0000000c00240947 */ /* 0x000fea0003800000 */
[C---:B------:R-:W-:Y:S01]  /*1150*/  IADD3 R0, PT, PT, R7.reuse, -UR18, RZ ;  /* 0x8000001207007c10 */ /* 0x040fe2000fffe0ff */
[----:B------:R-:W-:Y:S01]  /*1160*/  BSSY.RECONVERGENT B1, `(.L_x_11) ;  /* 0x0000076000017945 */ /* 0x000fe20003800200 */
[----:B------:R-:W-:Y:S02]  /*1170*/  IADD3 R24, PT, PT, -R7, UR18, RZ ;  /* 0x0000001207187c10 */ /* 0x000fe4000fffe1ff */
[----:B------:R-:W-:-:S13]  /*1180*/  ISETP.GT.U32.AND P0, PT, R0, -0x4, PT ;  /* 0xfffffffc0000780c */ /* 0x000fda0003f04070 */
[----:B------:R-:W-:Y:S05]  /*1190*/  @P0 BRA `(.L_x_12) ;  /* 0x0000000400c80947 */ /* 0x000fea0003800000 */
[----:B------:R-:W0:Y:S01]  /*11a0*/  LDCU.128 UR4, c[0x0][0x380] ;  /* 0x00007000ff0477ac */ /* 0x000e220008000c00 */
[----:B------:R-:W-:Y:S01]  /*11b0*/  HFMA2 R23, -RZ, RZ, 0, 0 ;  /* 0x00000000ff177431 */ /* 0x000fe200000001ff */
[----:B------:R-:W-:Y:S01]  /*11c0*/  MOV R22, 0x8 ;  /* 0x0000000800167802 */ /* 0x000fe20000000f00 */
[----:B------:R-:W1:Y:S01]  /*11d0*/  LDCU.128 UR8, c[0x0][0x390] ;  /* 0x00007200ff0877ac */ /* 0x000e620008000c00 */
[----:B------:R-:W-:-:S04]  /*11e0*/  LOP3.LUT R2, R24, 0xfffffffc, RZ, 0xc0, !PT ;  /* 0xfffffffc18027812 */ /* 0x000fc800078ec0ff */
[----:B------:R-:W-:Y:S01]  /*11f0*/  IADD3 R2, PT, PT, -R2, RZ, RZ ;  /* 0x000000ff02027210 */ /* 0x000fe20007ffe1ff */
[----:B------:R-:W-:-:S03]  /*1200*/  IMAD.WIDE.U32 R22, R7, 0x4, R22 ;  /* 0x0000000407167825 */ /* 0x000fc600078e0016 */
[C---:B0-----:R-:W-:Y:S02]  /*1210*/  IADD3 R20, P0, PT, R22.reuse, UR4, RZ ;  /* 0x0000000416147c10 */ /* 0x041fe4000ff1e0ff */
[C---:B------:R-:W-:Y:S02]  /*1220*/  IADD3 R4, P1, PT, R22.reuse, UR6, RZ ;  /* 0x0000000616047c10 */ /* 0x040fe4000ff3e0ff */
[C---:B-1----:R-:W-:Y:S02]  /*1230*/  IADD3 R6, P2, PT, R22.reuse, UR10, RZ ;  /* 0x0000000a16067c10 */ /* 0x042fe4000ff5e0ff */
[----:B------:R-:W-:Y:S02]  /*1240*/  IADD3 R0, P3, PT, R22, UR8, RZ ;  /* 0x0000000816007c10 */ /* 0x000fe4000ff7e0ff */
[C---:B------:R-:W-:Y:S02]  /*1250*/  IADD3.X R21, PT, PT, R23.reuse, UR5, RZ, P0, !PT ;  /* 0x0000000517157c10 */ /* 0x040fe400087fe4ff */
[----:B------:R-:W-:-:S02]  /*1260*/  IADD3.X R5, PT, PT, R23, UR7, RZ, P1, !PT ;  /* 0x0000000717057c10 */ /* 0x000fc40008ffe4ff */
[C---:B------:R-:W-:Y:S02]  /*1270*/  IADD3.X R3, PT, PT, R23.reuse, UR11, RZ, P2, !PT ;  /* 0x0000000b17037c10 */ /* 0x040fe400097fe4ff */
[----:B------:R-:W-:-:S07]  /*1280*/  IADD3.X R23, PT, PT, R23, UR9, RZ, P3, !PT ;  /* 0x0000000917177c10 */ /* 0x000fce0009ffe4ff */
.L_x_13:
[----:B------:R-:W2:Y:S01]  /*1290*/  LDG.E R25, desc[UR16][R4.64+-0x8] ;  /* 0xfffff81004197981 */ /* 0x000ea2000c1e1900 */
[----:B------:R-:W-:-:S03]  /*12a0*/  MOV R22, R0 ;  /* 0x0000000000167202 */ /* 0x000fc60000000f00 */
[----:B------:R-:W3:Y:S04]  /*12b0*/  LDG.E R30, desc[UR16][R20.64+-0x8] ;  /* 0xfffff810141e7981 */ /* 0x000ee8000c1e1900 */
[----:B------:R-:W4:Y:S01]  /*12c0*/  LDG.E R26, desc[UR16][R22.64+-0x8] ;  /* 0xfffff810161a7981 */ /* 0x000f22000c1e1900 */
[----:B------:R-:W-:Y:S02]  /*12d0*/  MOV R36, R6 ;  /* 0x0000000600247202 */ /* 0x000fe40000000f00 */
[----:B------:R-:W-:Y:S01]  /*12e0*/  MOV R37, R3 ;  /* 0x0000000300257202 */ /* 0x000fe20000000f00 */
[----:B------:R-:W4:Y:S04]  /*12f0*/  LDG.E R27, desc[UR16][R4.64+-0x4] ;  /* 0xfffffc10041b7981 */ /* 0x000f28000c1e1900 */
        /* <DEDUP_REMOVED lines=17> */
[----:B------:R-:W2:Y:S04]  /*1410*/  LDG.E R0, desc[UR16][R22.64+-0x4] ;  /* 0xfffffc1016007981 */ /* 0x000ea8000c1e1900 */
[----:B------:R-:W3:Y:S01]  /*1420*/  LDG.E R25, desc[UR16][R36.64+-0x4] ;  /* 0xfffffc1024197981 */ /* 0x000ee2000c1e1900 */
[----:B------:R-:W-:Y:S01]  /*1430*/  FADD R3, -R10, R27 ;  /* 0x0000001b0a037221 */ /* 0x000fe20000000100 */
[----:B------:R-:W-:Y:S01]  /*1440*/  FFMA R35, R30, R28, R35 ;  /* 0x0000001c1e237223 */ /* 0x000fe20000000023 */
[----:B------:R-:W-:Y:S02]  /*1450*/  FADD R30, -R11, R32 ;  /* 0x000000200b1e7221 */ /* 0x000fe40000000100 */
[----:B------:R-:W-:-:S04]  /*1460*/  FMUL R27, R3, R3 ;  /* 0x00000003031b7220 */ /* 0x000fc80000400000 */
[----:B------:R-:W-:Y:S01]  /*1470*/  FFMA R27, R30, R30, R27 ;  /* 0x0000001e1e1b7223 */ /* 0x000fe2000000001b */
[-C--:B------:R-:W-:Y:S01]  /*1480*/  FFMA R6, R6, R28.reuse, R31 ;  /* 0x0000001c06067223 */ /* 0x080fe2000000001f */
[----:B------:R-:W-:Y:S02]  /*1490*/  FFMA R33, R26, R28, R33 ;  /* 0x0000001c1a217223 */ /* 0x000fe40000000021 */
[----:B------:R-:W4:Y:S01]  /*14a0*/  LDG.E R26, desc[UR16][R22.64] ;  /* 0x00000010161a7981 */ /* 0x000f22000c1e1900 */
[----:B--2---:R-:W-:-:S04]  /*14b0*/  FADD R0, -R9, R0 ;  /* 0x0000000009007221 */ /* 0x004fc80000000100 */
[----:B------:R-:W-:-:S04]  /*14c0*/  FFMA R27, R0, R0, R27 ;  /* 0x00000000001b7223 */ /* 0x000fc8000000001b */
[----:B------:R-:W-:Y:S02]  /*14d0*/  FADD R31, R27, 0.10000000149011611938 ;  /* 0x3dcccccd1b1f7421 */ /* 0x000fe40000000000 */
[----:B------:R-:W2:Y:S03]  /*14e0*/  LDG.E R27, desc[UR16][R36.64] ;  /* 0x00000010241b7981 */ /* 0x000ea6000c1e1900 */
[----:B------:R-:W-:-:S13]  /*14f0*/  FSETP.GEU.AND P0, PT, |R31|, 1.175494350822287508e-38, PT ;  /* 0x008000001f00780b */ /* 0x000fda0003f0e200 */
[----:B------:R-:W-:-:S04]  /*1500*/  @!P0 FMUL R31, R31, 16777216 ;  /* 0x4b8000001f1f8820 */ /* 0x000fc80000400000 */
[----:B------:R-:W0:Y:S02]  /*1510*/  MUFU.RSQ R32, R31 ;  /* 0x0000001f00207308 */ /* 0x000e240000001400 */
[----:B0-----:R-:W-:-:S04]  /*1520*/  @!P0 FMUL R32, R32, 4096 ;  /* 0x4580000020208820 */ /* 0x001fc80000400000 */
[----:B---3--:R-:W-:-:S04]  /*1530*/  FMUL R25, R32, R25 ;  /* 0x0000001920197220 */ /* 0x008fc80000400000 */
[----:B------:R-:W-:-:S04]  /*1540*/  FMUL R25, R32, R25 ;  /* 0x0000001920197220 */ /* 0x000fc80000400000 */
[----:B------:R-:W-:Y:S02]  /*1550*/  FMUL R28, R32, R25 ;  /* 0x00000019201c7220 */ /* 0x000fe40000400000 */
[----:B------:R-:W3:Y:S04]  /*1560*/  LDG.E R25, desc[UR16][R4.64] ;  /* 0x0000001004197981 */ /* 0x000ee8000c1e1900 */
[----:B------:R-:W2:Y:S01]  /*1570*/  LDG.E R32, desc[UR16][R20.64] ;  /* 0x0000001014207981 */ /* 0x000ea2000c1e1900 */
[-C--:B------:R-:W-:Y:S01]  /*1580*/  FFMA R6, R3, R28.reuse, R6 ;  /* 0x0000001c03067223 */ /* 0x080fe20000000006 */
[----:B----4-:R-:W-:Y:S01]  /*1590*/  FADD R26, -R9, R26 ;  /* 0x0000001a091a7221 */ /* 0x010fe20000000100 */
[----:B------:R-:W-:Y:S01]  /*15a0*/  FFMA R30, R30, R28, R35 ;  /* 0x0000001c1e1e7223 */ /* 0x000fe20000000023 */
[----:B---3--:R-:W-:Y:S01]  /*15b0*/  FADD R3, -R10, R25 ;  /* 0x000000190a037221 */ /* 0x008fe20000000100 */
[----:B--2---:R-:W-:-:S03]  /*15c0*/  FADD R31, -R11, R32 ;  /* 0x000000200b1f7221 */ /* 0x004fc60000000100 */
[----:B------:R-:W-:-:S04]  /*15d0*/  FMUL R32, R3, R3 ;  /* 0x0000000303207220 */ /* 0x000fc80000400000 */
[----:B------:R-:W-:-:S04]  /*15e0*/  FFMA R25, R31, R31, R32 ;  /* 0x0000001f1f197223 */ /* 0x000fc80000000020 */
[----:B------:R-:W-:-:S04]  /*15f0*/  FFMA R25, R26, R26, R25 ;  /* 0x0000001a1a197223 */ /* 0x000fc80000000019 */
[----:B------:R-:W-:Y:S01]  /*1600*/  FADD R35, R25, 0.10000000149011611938 ;  /* 0x3dcccccd19237421 */ /* 0x000fe20000000000 */
[----:B------:R-:W-:Y:S02]  /*1610*/  FFMA R25, R0, R28, R33 ;  /* 0x0000001c00197223 */ /* 0x000fe40000000021 */
[----:B------:R0:W2:Y:S04]  /*1620*/  LDG.E R33, desc[UR16][R4.64+0x4] ;  /* 0x0000041004217981 */ /* 0x0000a8000c1e1900 */
[----:B------:R-:W3:Y:S01]  /*1630*/  LDG.E R0, desc[UR16][R22.64+0x4] ;  /* 0x0000041016007981 */ /* 0x000ee2000c1e1900 */
[----:B------:R-:W-:-:S13]  /*1640*/  FSETP.GEU.AND P0, PT, |R35|, 1.175494350822287508e-38, PT ;  /* 0x008000002300780b */ /* 0x000fda0003f0e200 */
[----:B------:R-:W-:-:S04]  /*1650*/  @!P0 FMUL R35, R35, 16777216 ;  /* 0x4b80000023238820 */ /* 0x000fc80000400000 */
[----:B------:R-:W1:Y:S02]  /*1660*/  MUFU.RSQ R32, R35 ;  /* 0x0000002300207308 */ /* 0x000e640000001400 */
[----:B-1----:R-:W-:-:S04]  /*1670*/  @!P0 FMUL R32, R32, 4096 ;  /* 0x4580000020208820 */ /* 0x002fc80000400000 */
[----:B------:R-:W-:-:S04]  /*1680*/  FMUL R27, R32, R27 ;  /* 0x0000001b201b7220 */ /* 0x000fc80000400000 */
[----:B------:R-:W-:-:S04]  /*1690*/  FMUL R27, R32, R27 ;  /* 0x0000001b201b7220 */ /* 0x000fc80000400000 */
[----:B------:R-:W-:Y:S02]  /*16a0*/  FMUL R27, R32, R27 ;  /* 0x0000001b201b7220 */ /* 0x000fe40000400000 */
[----:B------:R-:W4:Y:S02]  /*16b0*/  LDG.E R32, desc[UR16][R36.64+0x4] ;  /* 0x0000041024207981 */ /* 0x000f24000c1e1900 */
[-C--:B------:R-:W-:Y:S01]  /*16c0*/  FFMA R30, R31, R27.reuse, R30 ;  /* 0x0000001b1f1e7223 */ /* 0x080fe2000000001e */
[-C--:B------:R-:W-:Y:S01]  /*16d0*/  FFMA R28, R3, R27.reuse, R6 ;  /* 0x0000001b031c7223 */ /* 0x080fe20000000006 */
[----:B------:R-:W-:Y:S01]  /*16e0*/  FADD R35, -R11, R34 ;  /* 0x000000220b237221 */ /* 0x000fe20000000100 */
[----:B------:R-:W-:Y:S01]  /*16f0*/  IADD3 R2, PT, PT, R2, 0x4, RZ ;  /* 0x0000000402027810 */ /* 0x000fe20007ffe0ff */
[----:B------:R-:W-:Y:S01]  /*1700*/  FFMA R26, R26, R27, R25 ;  /* 0x0000001b1a1a7223 */ /* 0x000fe20000000019 */
[----:B0-----:R-:W-:-:S04]  /*1710*/  IADD3 R4, P1, PT, R4, 0x10, RZ ;  /* 0x0000001004047810 */ /* 0x001fc80007f3e0ff */
[----:B------:R-:W-:Y:S02]  /*1720*/  IADD3.X R5, PT, PT, RZ, R5, RZ, P1, !PT ;  /* 0x00000005ff057210 */ /* 0x000fe40000ffe4ff */
[----:B------:R-:W-:Y:S01]  /*1730*/  IADD3 R7, PT, PT, R7, 0x4, RZ ;  /* 0x0000000407077810 */ /* 0x000fe20007ffe0ff */
[----:B--2---:R-:W-:-:S04]  /*1740*/  FADD R31, -R10, R33 ;  /* 0x000000210a1f7221 */ /* 0x004fc80000000100 */
[----:B------:R-:W-:Y:S01]  /*1750*/  FMUL R6, R31, R31 ;  /* 0x0000001f1f067220 */ /* 0x000fe20000400000 */
[----:B---3--:R-:W-:-:S03]  /*1760*/  FADD R33, -R9, R0 ;  /* 0x0000000009217221 */ /* 0x008fc60000000100 */
        /* <DEDUP_REMOVED lines=8> */
[C---:B----4-:R-:W-:Y:S01]  /*17f0*/  FMUL R32, R3.reuse, R32 ;  /* 0x0000002003207220 */ /* 0x050fe20000400000 */
[----:B------:R-:W-:Y:S02]  /*1800*/  IADD3.X R21, PT, PT, RZ, R21, RZ, P0, !PT ;  /* 0x00000015ff157210 */ /* 0x000fe400007fe4ff */
[----:B------:R-:W-:Y:S01]  /*1810*/  IADD3 R6, P0, PT, R36, 0x10, RZ ;  /* 0x0000001024067810 */ /* 0x000fe20007f1e0ff */
[----:B------:R-:W-:-:S04]  /*1820*/  FMUL R32, R3, R32 ;  /* 0x0000002003207220 */ /* 0x000fc80000400000 */
[----:B------:R-:W-:Y:S01]  /*1830*/  FMUL R25, R3, R32 ;  /* 0x0000002003197220 */ /* 0x000fe20000400000 */
[----:B------:R-:W-:Y:S02]  /*1840*/  IADD3.X R3, PT, PT, RZ, R37, RZ, P0, !PT ;  /* 0x00000025ff037210 */ /* 0x000fe400007fe4ff */
[----:B------:R-:W-:Y:S02]  /*1850*/  ISETP.NE.AND P0, PT, R2, RZ, PT ;  /* 0x000000ff0200720c */ /* 0x000fe40003f05270 */
[----:B------:R-:W-:Y:S01]  /*1860*/  IADD3 R0, P1, PT, R22, 0x10, RZ ;  /* 0x0000001016007810 */ /* 0x000fe20007f3e0ff */
[-C--:B------:R-:W-:Y:S01]  /*1870*/  FFMA R35, R35, R25.reuse, R30 ;  /* 0x0000001923237223 */ /* 0x080fe2000000001e */
[-C--:B------:R-:W-:Y:S01]  /*1880*/  FFMA R31, R31, R25.reuse, R28 ;  /* 0x000000191f1f7223 */ /* 0x080fe2000000001c */
[----:B------:R-:W-:Y:S01]  /*1890*/  FFMA R33, R33, R25, R26 ;  /* 0x0000001921217223 */ /* 0x000fe2000000001a */
[----:B------:R-:W-:-:S07]  /*18a0*/  IADD3.X R23, PT, PT, RZ, R23, RZ, P1, !PT ;  /* 0x00000017ff177210 */ /* 0x000fce0000ffe4ff */
[----:B------:R-:W-:Y:S05]  /*18b0*/  @P0 BRA `(.L_x_13) ;  /* 0xfffffff800740947 */ /* 0x000fea000383ffff */
.L_x_12:
[----:B------:R-:W-:Y:S05]  /*18c0*/  BSYNC.RECONVERGENT B1 ;  /* 0x0000000000017941 */ /* 0x000fea0003800200 */
.L_x_11:
        /* <DEDUP_REMOVED lines=14> */
[----:B------:R0:W4:Y:S04]  /*19b0*/  LDG.E R30, desc[UR16][R20.64+0x4] ;  /* 0x00000410141e7981 */ /* 0x000128000c1e1900 */
[----:B------:R-:W4:Y:S01]  /*19c0*/  LDG.E R32, desc[UR16][R2.64+0x4] ;  /* 0x0000041002207981 */ /* 0x000f22000c1e1900 */
[----:B------:R-:W-:-:S05]  /*19d0*/  IMAD.WIDE.U32 R4, R7, 0x4, R12 ;  /* 0x0000000407047825 */ /* 0x000fca00078e000c */
[----:B------:R-:W4:Y:S04]  /*19e0*/  LDG.E R22, desc[UR16][R4.64] ;  /* 0x0000001004167981 */ /* 0x000f28000c1e1900 */
[----:B------:R1:W4:Y:S01]  /*19f0*/  LDG.E R24, desc[UR16][R4.64+0x4] ;  /* 0x0000041004187981 */ /* 0x000322000c1e1900 */
[----:B------:R-:W-:Y:S01]  /*1a00*/  IADD3 R7, PT, PT, R7, 0x2, RZ ;  /* 0x0000000207077810 */ /* 0x000fe20007ffe0ff */
[C---:B--2--5:R-:W-:Y:S01]  /*1a10*/  FADD R6, -R10.reuse, R23 ;  /* 0x000000170a067221 */ /* 0x064fe20000000100 */
[----:B---3--:R-:W-:-:S03]  /*1a20*/  FADD R0, -R10, R25 ;  /* 0x000000190a007221 */ /* 0x008fc60000000100 */
[----:B------:R-:W-:Y:S01]  /*1a30*/  FMUL R25, R6, R6 ;  /* 0x0000000606197220 */ /* 0x000fe20000400000 */
[----:B----4-:R-:W-:Y:S01]  /*1a40*/  FADD R26, -R11, R26 ;  /* 0x0000001a0b1a7221 */ /* 0x010fe20000000100 */
[----:B0-----:R-:W-:Y:S01]  /*1a50*/  FADD R20, -R9, R28 ;  /* 0x0000001c09147221 */ /* 0x001fe20000000100 */
[----:B------:R-:W-:Y:S02]  /*1a60*/  FMUL R28, R0, R0 ;  /* 0x00000000001c7220 */ /* 0x000fe40000400000 */
[----:B------:R-:W-:Y:S01]  /*1a70*/  FFMA R25, R26, R26, R25 ;  /* 0x0000001a1a197223 */ /* 0x000fe20000000019 */
[----:B------:R-:W-:-:S03]  /*1a80*/  FADD R23, -R11, R30 ;  /* 0x0000001e0b177221 */ /* 0x000fc60000000100 */
[----:B------:R-:W-:Y:S01]  /*1a90*/  FFMA R25, R20, R20, R25 ;  /* 0x0000001414197223 */ /* 0x000fe20000000019 */
[----:B------:R-:W-:Y:S01]  /*1aa0*/  FADD R2, -R9, R32 ;  /* 0x0000002009027221 */ /* 0x000fe20000000100 */
[----:B------:R-:W-:Y:S02]  /*1ab0*/  FFMA R3, R23, R23, R28 ;  /* 0x0000001717037223 */ /* 0x000fe4000000001c */
[----:B------:R-:W-:Y:S02]  /*1ac0*/  FADD R25, R25, 0.10000000149011611938 ;  /* 0x3dcccccd19197421 */ /* 0x000fe40000000000 */
[----:B------:R-:W-:-:S03]  /*1ad0*/  FFMA R3, R2, R2, R3 ;  /* 0x0000000202037223 */ /* 0x000fc60000000003 */
[----:B------:R-:W-:Y:S01]  /*1ae0*/  FSETP.GEU.AND P0, PT, |R25|, 1.175494350822287508e-38, PT ;  /* 0x008000001900780b */ /* 0x000fe20003f0e200 */
[----:B-1----:R-:W-:-:S05]  /*1af0*/  FADD R4, R3, 0.10000000149011611938 ;  /* 0x3dcccccd03047421 */ /* 0x002fca0000000000 */
[----:B------:R-:W-:-:S07]  /*1b00*/  FSETP.GEU.AND P1, PT, |R4|, 1.175494350822287508e-38, PT ;  /* 0x008000000400780b */ /* 0x000fce0003f2e200 */
[----:B------:R-:W-:-:S04]  /*1b10*/  @!P0 FMUL R25, R25, 16777216 ;  /* 0x4b80000019198820 */ /* 0x000fc80000400000 */
[----:B------:R-:W0:Y:S02]  /*1b20*/  MUFU.RSQ R3, R25 ;  /* 0x0000001900037308 */ /* 0x000e240000001400 */
[----:B------:R-:W-:-:S06]  /*1b30*/  @!P1 FMUL R4, R4, 16777216 ;  /* 0x4b80000004049820 */ /* 0x000fcc0000400000 */
        /* <DEDUP_REMOVED lines=15> */
.L_x_15:
[----:B------:R-:W-:Y:S05]  /*1c30*/  BSYNC.RECONVERGENT B1 ;  /* 0x0000000000017941 */ /* 0x000fea0003800200 */
.L_x_14:
        /* <DEDUP_REMOVED lines=26> */
.L_x_8:
[----:B------:R-:W-:Y:S05]  /*1de0*/  BSYNC.RECONVERGENT B0 ;  /* 0x0000000000007941 */ /* 0x000fea0003800200 */
.L_x_7:
[----:B------:R-:W0:Y:S01]  /*1df0*/  LDC.64 R2, c[0x0][0x3a0] ;  /* 0x0000e800ff027b82 */ /* 0x000e220000000a00 */
[C---:B-----5:R-:W-:Y:S01]  /*1e00*/  FMUL R35, R8.reuse, R35 ;  /* 0x0000002308237220 */ /* 0x060fe20000400000 */
[C---:B------:R-:W-:Y:S01]  /*1e10*/  FMUL R31, R8.reuse, R31 ;  /* 0x0000001f081f7220 */ /* 0x040fe20000400000 */
[----:B------:R-:W-:-:S05]  /*1e20*/  FMUL R33, R8, R33 ;  /* 0x0000002108217220 */ /* 0x000fca0000400000 */
[----:B------:R-:W1:Y:S08]  /*1e30*/  LDC.64 R4, c[0x0][0x3a8] ;  /* 0x0000ea00ff047b82 */ /* 0x000e700000000a00 */
[----:B------:R-:W2:Y:S01]  /*1e40*/  LDC.64 R6, c[0x0][0x3b0] ;  /* 0x0000ec00ff067b82 */ /* 0x000ea20000000a00 */
[----:B0-----:R-:W-:-:S05]  /*1e50*/  IMAD.WIDE R2, R29, 0x4, R2 ;  /* 0x000000041d027825 */ /* 0x001fca00078e0202 */
[----:B------:R-:W-:Y:S01]  /*1e60*/  STG.E desc[UR16][R2.64], R35 ;  /* 0x0000002302007986 */ /* 0x000fe2000c101910 */
[----:B-1----:R-:W-:-:S05]  /*1e70*/  IMAD.WIDE R4, R29, 0x4, R4 ;  /* 0x000000041d047825 */ /* 0x002fca00078e0204 */
[----:B------:R-:W-:Y:S01]  /*1e80*/  STG.E desc[UR16][R4.64], R31 ;  /* 0x0000001f04007986 */ /* 0x000fe2000c101910 */
[----:B--2---:R-:W-:-:S05]  /*1e90*/  IMAD.WIDE R6, R29, 0x4, R6 ;  /* 0x000000041d067825 */ /* 0x004fca00078e0206 */
[----:B------:R-:W-:Y:S01]  /*1ea0*/  STG.E desc[UR16][R6.64], R33 ;  /* 0x0000002106007986 */ /* 0x000fe2000c101910 */
[----:B------:R-:W-:Y:S05]  /*1eb0*/  EXIT ;  /* 0x000000000000794d */ /* 0x000fea0003800000 */
.L_x_16:
[----:B------:R-:W-:-:S00]  /*1ec0*/  BRA `(.L_x_16) ;  /* 0xfffffffc00fc7947 */ /* 0x000fc0000383ffff */
[----:B------:R-:W-:-:S00]  /*1ed0*/  NOP ;  /* 0x0000000000007918 */ /* 0x000fc00000000000 */
        /* <DEDUP_REMOVED lines=10> */
.L_x_17:


//--------------------- .nv.shared.reserved.0     --------------------------
	.section	.nv.shared.reserved.0,"aw",@nobits
	.weak		__nv_reservedSMEM_offset_0_alias
	.size		__nv_reservedSMEM_offset_0_alias, 0, 64
	.other		__nv_reservedSMEM_offset_0_alias,@"STO_CUDA_RESERVED_SHARED STV_DEFAULT"
__nv_reservedSMEM_offset_0_alias:
	.zero		0
	.zero		64


//--------------------- .nv.constant0._Z13computeForcesPKfS0_S0_S0_PfS1_S1_i --------------------------
	.section	.nv.constant0._Z13computeForcesPKfS0_S0_S0_PfS1_S1_i,"a",@progbits
	.sectionflags	@""
	.align	4
.nv.constant0._Z13computeForcesPKfS0_S0_S0_PfS1_S1_i:
	.zero		956


//--------------------- SYMBOLS --------------------------

	.type		.nv.reservedSmem.offset0,@object
	.size		.nv.reservedSmem.offset0,0x4
